//
// Generated by NVIDIA NVVM Compiler
//
// Compiler Build ID: CL-36424714
// Cuda compilation tools, release 13.0, V13.0.88
// Based on NVVM 20.0.0
//

.version 9.0
.target sm_100
.address_size 64

	// .globl	_Z14kernel_columnaPfS_S_S_Pi

.visible .entry _Z14kernel_columnaPfS_S_S_Pi(
	.param .u64 .ptr .align 1 _Z14kernel_columnaPfS_S_S_Pi_param_0,
	.param .u64 .ptr .align 1 _Z14kernel_columnaPfS_S_S_Pi_param_1,
	.param .u64 .ptr .align 1 _Z14kernel_columnaPfS_S_S_Pi_param_2,
	.param .u64 .ptr .align 1 _Z14kernel_columnaPfS_S_S_Pi_param_3,
	.param .u64 .ptr .align 1 _Z14kernel_columnaPfS_S_S_Pi_param_4
)
{
	.reg .pred 	%p<7>;
	.reg .b32 	%r<19>;
	.reg .b32 	%f<77>;
	.reg .b64 	%rd<40>;

	ld.param.u64 	%rd27, [_Z14kernel_columnaPfS_S_S_Pi_param_0];
	ld.param.u64 	%rd28, [_Z14kernel_columnaPfS_S_S_Pi_param_1];
	ld.param.u64 	%rd29, [_Z14kernel_columnaPfS_S_S_Pi_param_2];
	ld.param.u64 	%rd30, [_Z14kernel_columnaPfS_S_S_Pi_param_3];
	ld.param.u64 	%rd31, [_Z14kernel_columnaPfS_S_S_Pi_param_4];
	cvta.to.global.u64 	%rd1, %rd30;
	cvta.to.global.u64 	%rd2, %rd28;
	cvta.to.global.u64 	%rd3, %rd29;
	cvta.to.global.u64 	%rd4, %rd27;
	cvta.to.global.u64 	%rd5, %rd31;
	mov.u32 	%r8, %ctaid.x;
	mov.u32 	%r9, %ntid.x;
	mov.u32 	%r10, %tid.x;
	mad.lo.s32 	%r1, %r8, %r9, %r10;
	setp.gt.s32 	%p1, %r1, 2310;
	@%p1 bra 	$L__BB0_11;
	setp.ne.s32 	%p2, %r1, 0;
	@%p2 bra 	$L__BB0_5;
	add.s64 	%rd36, %rd4, 18488;
	add.s64 	%rd35, %rd2, 18488;
	add.s64 	%rd34, %rd3, 8;
	mov.b32 	%r16, 0;
$L__BB0_3:
	ld.global.f32 	%f41, [%rd36+-18488];
	ld.global.f32 	%f42, [%rd34+-8];
	mul.f32 	%f43, %f41, %f42;
	ld.global.f32 	%f44, [%rd35+-18488];
	ld.global.f32 	%f45, [%rd1];
	mul.f32 	%f46, %f44, %f45;
	sub.f32 	%f47, %f43, %f46;
	ld.global.f32 	%f48, [%rd2+64708];
	fma.rn.f32 	%f49, %f41, %f48, %f47;
	st.global.f32 	[%rd36+-18488], %f49;
	setp.eq.s32 	%p6, %r16, 1236;
	@%p6 bra 	$L__BB0_10;
	ld.global.f32 	%f50, [%rd36+-9244];
	ld.global.f32 	%f51, [%rd34+-4];
	mul.f32 	%f52, %f50, %f51;
	ld.global.f32 	%f53, [%rd35+-9244];
	ld.global.f32 	%f54, [%rd1];
	mul.f32 	%f55, %f53, %f54;
	sub.f32 	%f56, %f52, %f55;
	ld.global.f32 	%f57, [%rd2+64708];
	fma.rn.f32 	%f58, %f50, %f57, %f56;
	st.global.f32 	[%rd36+-9244], %f58;
	ld.global.f32 	%f59, [%rd36];
	ld.global.f32 	%f60, [%rd34];
	mul.f32 	%f61, %f59, %f60;
	ld.global.f32 	%f62, [%rd35];
	ld.global.f32 	%f63, [%rd1];
	mul.f32 	%f64, %f62, %f63;
	sub.f32 	%f65, %f61, %f64;
	ld.global.f32 	%f66, [%rd2+64708];
	fma.rn.f32 	%f67, %f59, %f66, %f65;
	st.global.f32 	[%rd36], %f67;
	ld.global.f32 	%f68, [%rd36+9244];
	ld.global.f32 	%f69, [%rd34+4];
	mul.f32 	%f70, %f68, %f69;
	ld.global.f32 	%f71, [%rd35+9244];
	ld.global.f32 	%f72, [%rd1];
	mul.f32 	%f73, %f71, %f72;
	sub.f32 	%f74, %f70, %f73;
	ld.global.f32 	%f75, [%rd2+64708];
	fma.rn.f32 	%f76, %f68, %f75, %f74;
	st.global.f32 	[%rd36+9244], %f76;
	add.s32 	%r16, %r16, 4;
	add.s64 	%rd36, %rd36, 36976;
	add.s64 	%rd35, %rd35, 36976;
	add.s64 	%rd34, %rd34, 16;
	bra.uni 	$L__BB0_3;
$L__BB0_5:
	ld.global.u32 	%r11, [%rd5];
	setp.ne.s32 	%p3, %r11, 0;
	@%p3 bra 	$L__BB0_7;
$L__BB0_6:
	bar.sync 	0;
	ld.global.u32 	%r12, [%rd5];
	setp.eq.s32 	%p4, %r12, 0;
	@%p4 bra 	$L__BB0_6;
$L__BB0_7:
	mul.wide.s32 	%rd32, %r1, 4;
	add.s64 	%rd15, %rd1, %rd32;
	add.s64 	%rd16, %rd2, %rd32;
	add.s64 	%rd17, %rd4, 18488;
	add.s64 	%rd38, %rd16, 18488;
	add.s64 	%rd37, %rd3, 8;
	mov.b32 	%r18, 0;
	mov.u64 	%rd39, %rd17;
$L__BB0_8:
	mul.wide.s32 	%rd33, %r1, 4;
	add.s64 	%rd23, %rd17, %rd33;
	ld.global.f32 	%f1, [%rd23+-18488];
	ld.global.f32 	%f2, [%rd37+-8];
	mul.f32 	%f3, %f1, %f2;
	ld.global.f32 	%f4, [%rd38+-18488];
	ld.global.f32 	%f5, [%rd15];
	mul.f32 	%f6, %f4, %f5;
	sub.f32 	%f7, %f3, %f6;
	ld.global.f32 	%f8, [%rd39+-18488];
	ld.global.f32 	%f9, [%rd16+64708];
	fma.rn.f32 	%f10, %f8, %f9, %f7;
	st.global.f32 	[%rd23+-18488], %f10;
	setp.eq.s32 	%p5, %r18, 1236;
	@%p5 bra 	$L__BB0_11;
	ld.global.f32 	%f11, [%rd23+-9244];
	ld.global.f32 	%f12, [%rd37+-4];
	mul.f32 	%f13, %f11, %f12;
	ld.global.f32 	%f14, [%rd38+-9244];
	ld.global.f32 	%f15, [%rd15];
	mul.f32 	%f16, %f14, %f15;
	sub.f32 	%f17, %f13, %f16;
	ld.global.f32 	%f18, [%rd39+-9244];
	ld.global.f32 	%f19, [%rd16+64708];
	fma.rn.f32 	%f20, %f18, %f19, %f17;
	st.global.f32 	[%rd23+-9244], %f20;
	ld.global.f32 	%f21, [%rd23];
	ld.global.f32 	%f22, [%rd37];
	mul.f32 	%f23, %f21, %f22;
	ld.global.f32 	%f24, [%rd38];
	ld.global.f32 	%f25, [%rd15];
	mul.f32 	%f26, %f24, %f25;
	sub.f32 	%f27, %f23, %f26;
	ld.global.f32 	%f28, [%rd39];
	ld.global.f32 	%f29, [%rd16+64708];
	fma.rn.f32 	%f30, %f28, %f29, %f27;
	st.global.f32 	[%rd23], %f30;
	ld.global.f32 	%f31, [%rd23+9244];
	ld.global.f32 	%f32, [%rd37+4];
	mul.f32 	%f33, %f31, %f32;
	ld.global.f32 	%f34, [%rd38+9244];
	ld.global.f32 	%f35, [%rd15];
	mul.f32 	%f36, %f34, %f35;
	sub.f32 	%f37, %f33, %f36;
	ld.global.f32 	%f38, [%rd39+9244];
	ld.global.f32 	%f39, [%rd16+64708];
	fma.rn.f32 	%f40, %f38, %f39, %f37;
	st.global.f32 	[%rd23+9244], %f40;
	add.s32 	%r18, %r18, 4;
	add.s32 	%r1, %r1, 9244;
	add.s64 	%rd39, %rd39, 36976;
	add.s64 	%rd38, %rd38, 36976;
	add.s64 	%rd37, %rd37, 16;
	bra.uni 	$L__BB0_8;
$L__BB0_10:
	mov.b32 	%r15, 1;
	st.global.u32 	[%rd5], %r15;
$L__BB0_11:
	ret;

}
	// .globl	_Z11kernel_filaPfS_S_S_
.visible .entry _Z11kernel_filaPfS_S_S_(
	.param .u64 .ptr .align 1 _Z11kernel_filaPfS_S_S__param_0,
	.param .u64 .ptr .align 1 _Z11kernel_filaPfS_S_S__param_1,
	.param .u64 .ptr .align 1 _Z11kernel_filaPfS_S_S__param_2,
	.param .u64 .ptr .align 1 _Z11kernel_filaPfS_S_S__param_3
)
{
	.reg .pred 	%p<3>;
	.reg .b32 	%r<13>;
	.reg .b32 	%f<41>;
	.reg .b64 	%rd<28>;

	ld.param.u64 	%rd14, [_Z11kernel_filaPfS_S_S__param_0];
	ld.param.u64 	%rd15, [_Z11kernel_filaPfS_S_S__param_1];
	ld.param.u64 	%rd16, [_Z11kernel_filaPfS_S_S__param_2];
	ld.param.u64 	%rd17, [_Z11kernel_filaPfS_S_S__param_3];
	mov.u32 	%r7, %ctaid.x;
	mov.u32 	%r8, %ntid.x;
	mov.u32 	%r9, %tid.x;
	mad.lo.s32 	%r1, %r7, %r8, %r9;
	setp.gt.s32 	%p1, %r1, 1236;
	@%p1 bra 	$L__BB1_4;
	cvta.to.global.u64 	%rd18, %rd15;
	cvta.to.global.u64 	%rd19, %rd14;
	cvta.to.global.u64 	%rd20, %rd16;
	mul.lo.s32 	%r11, %r1, 2311;
	mul.wide.s32 	%rd21, %r1, 4;
	add.s64 	%rd1, %rd20, %rd21;
	mul.wide.s32 	%rd22, %r11, 4;
	add.s64 	%rd2, %rd19, %rd22;
	add.s64 	%rd3, %rd18, 8;
	cvta.to.global.u64 	%rd23, %rd17;
	add.s64 	%rd27, %rd23, 8;
	add.s64 	%rd26, %rd2, 8;
	add.s64 	%rd25, %rd18, 64720;
	mov.b32 	%r12, 0;
$L__BB1_2:
	mul.wide.s32 	%rd24, %r11, 4;
	add.s64 	%rd10, %rd3, %rd24;
	ld.global.f32 	%f1, [%rd26+-8];
	ld.global.f32 	%f2, [%rd1];
	mul.f32 	%f3, %f1, %f2;
	ld.global.f32 	%f4, [%rd10+-8];
	ld.global.f32 	%f5, [%rd27+-8];
	mul.f32 	%f6, %f4, %f5;
	sub.f32 	%f7, %f3, %f6;
	ld.global.f32 	%f8, [%rd2];
	ld.global.f32 	%f9, [%rd25+-12];
	fma.rn.f32 	%f10, %f8, %f9, %f7;
	st.global.f32 	[%rd26+-8], %f10;
	ld.global.f32 	%f11, [%rd26+-4];
	ld.global.f32 	%f12, [%rd1];
	mul.f32 	%f13, %f11, %f12;
	ld.global.f32 	%f14, [%rd10+-4];
	ld.global.f32 	%f15, [%rd27+-4];
	mul.f32 	%f16, %f14, %f15;
	sub.f32 	%f17, %f13, %f16;
	ld.global.f32 	%f18, [%rd2];
	ld.global.f32 	%f19, [%rd25+-8];
	fma.rn.f32 	%f20, %f18, %f19, %f17;
	st.global.f32 	[%rd26+-4], %f20;
	ld.global.f32 	%f21, [%rd26];
	ld.global.f32 	%f22, [%rd1];
	mul.f32 	%f23, %f21, %f22;
	ld.global.f32 	%f24, [%rd10];
	ld.global.f32 	%f25, [%rd27];
	mul.f32 	%f26, %f24, %f25;
	sub.f32 	%f27, %f23, %f26;
	ld.global.f32 	%f28, [%rd2];
	ld.global.f32 	%f29, [%rd25+-4];
	fma.rn.f32 	%f30, %f28, %f29, %f27;
	st.global.f32 	[%rd26], %f30;
	setp.eq.s32 	%p2, %r12, 2308;
	@%p2 bra 	$L__BB1_4;
	ld.global.f32 	%f31, [%rd26+4];
	ld.global.f32 	%f32, [%rd1];
	mul.f32 	%f33, %f31, %f32;
	ld.global.f32 	%f34, [%rd10+4];
	ld.global.f32 	%f35, [%rd27+4];
	mul.f32 	%f36, %f34, %f35;
	sub.f32 	%f37, %f33, %f36;
	ld.global.f32 	%f38, [%rd2];
	ld.global.f32 	%f39, [%rd25];
	fma.rn.f32 	%f40, %f38, %f39, %f37;
	st.global.f32 	[%rd26+4], %f40;
	add.s32 	%r12, %r12, 4;
	add.s32 	%r11, %r11, 4;
	add.s64 	%rd27, %rd27, 16;
	add.s64 	%rd26, %rd26, 16;
	add.s64 	%rd25, %rd25, 16;
	bra.uni 	$L__BB1_2;
$L__BB1_4:
	ret;

}
	// .globl	_Z15kernel_elementoPfS_S_S_Pi
.visible .entry _Z15kernel_elementoPfS_S_S_Pi(
	.param .u64 .ptr .align 1 _Z15kernel_elementoPfS_S_S_Pi_param_0,
	.param .u64 .ptr .align 1 _Z15kernel_elementoPfS_S_S_Pi_param_1,
	.param .u64 .ptr .align 1 _Z15kernel_elementoPfS_S_S_Pi_param_2,
	.param .u64 .ptr .align 1 _Z15kernel_elementoPfS_S_S_Pi_param_3,
	.param .u64 .ptr .align 1 _Z15kernel_elementoPfS_S_S_Pi_param_4
)
{
	.reg .pred 	%p<7>;
	.reg .b32 	%r<16>;
	.reg .b32 	%f<20>;
	.reg .b64 	%rd<29>;

	ld.param.u64 	%rd7, [_Z15kernel_elementoPfS_S_S_Pi_param_0];
	ld.param.u64 	%rd8, [_Z15kernel_elementoPfS_S_S_Pi_param_1];
	ld.param.u64 	%rd9, [_Z15kernel_elementoPfS_S_S_Pi_param_2];
	ld.param.u64 	%rd10, [_Z15kernel_elementoPfS_S_S_Pi_param_3];
	ld.param.u64 	%rd11, [_Z15kernel_elementoPfS_S_S_Pi_param_4];
	cvta.to.global.u64 	%rd1, %rd10;
	cvta.to.global.u64 	%rd2, %rd8;
	cvta.to.global.u64 	%rd3, %rd9;
	cvta.to.global.u64 	%rd4, %rd7;
	cvta.to.global.u64 	%rd5, %rd11;
	mov.u32 	%r3, %ctaid.x;
	mov.u32 	%r4, %ntid.x;
	mov.u32 	%r5, %tid.x;
	mad.lo.s32 	%r1, %r3, %r4, %r5;
	mov.u32 	%r6, %ctaid.y;
	mov.u32 	%r7, %ntid.y;
	mov.u32 	%r8, %tid.y;
	mad.lo.s32 	%r9, %r6, %r7, %r8;
	setp.gt.s32 	%p1, %r1, 1236;
	setp.gt.u32 	%p2, %r9, 2310;
	or.pred  	%p3, %p1, %p2;
	@%p3 bra 	$L__BB2_5;
	setp.eq.s32 	%p4, %r9, 0;
	@%p4 bra 	$L__BB2_6;
	mul.wide.s32 	%rd12, %r1, 4;
	add.s64 	%rd6, %rd5, %rd12;
	ld.global.u32 	%r10, [%rd6];
	setp.ne.s32 	%p5, %r10, 0;
	@%p5 bra 	$L__BB2_4;
$L__BB2_3:
	bar.sync 	0;
	ld.global.u32 	%r11, [%rd6];
	setp.eq.s32 	%p6, %r11, 0;
	@%p6 bra 	$L__BB2_3;
$L__BB2_4:
	mul.lo.s32 	%r12, %r1, 2311;
	add.s32 	%r13, %r12, %r9;
	mul.wide.s32 	%rd13, %r13, 4;
	add.s64 	%rd14, %rd4, %rd13;
	ld.global.f32 	%f1, [%rd14];
	add.s64 	%rd16, %rd3, %rd12;
	ld.global.f32 	%f2, [%rd16];
	mul.f32 	%f3, %f1, %f2;
	add.s64 	%rd17, %rd2, %rd13;
	ld.global.f32 	%f4, [%rd17];
	mul.wide.u32 	%rd18, %r9, 4;
	add.s64 	%rd19, %rd1, %rd18;
	ld.global.f32 	%f5, [%rd19];
	mul.f32 	%f6, %f4, %f5;
	sub.f32 	%f7, %f3, %f6;
	mul.wide.s32 	%rd20, %r12, 4;
	add.s64 	%rd21, %rd4, %rd20;
	ld.global.f32 	%f8, [%rd21];
	add.s64 	%rd22, %rd2, %rd18;
	ld.global.f32 	%f9, [%rd22+64708];
	fma.rn.f32 	%f10, %f8, %f9, %f7;
	st.global.f32 	[%rd14], %f10;
$L__BB2_5:
	ret;
$L__BB2_6:
	mul.lo.s32 	%r14, %r1, 2311;
	mul.wide.s32 	%rd23, %r14, 4;
	add.s64 	%rd24, %rd4, %rd23;
	ld.global.f32 	%f11, [%rd24];
	mul.wide.s32 	%rd25, %r1, 4;
	add.s64 	%rd26, %rd3, %rd25;
	ld.global.f32 	%f12, [%rd26];
	mul.f32 	%f13, %f11, %f12;
	add.s64 	%rd27, %rd2, %rd23;
	ld.global.f32 	%f14, [%rd27];
	ld.global.f32 	%f15, [%rd1];
	mul.f32 	%f16, %f14, %f15;
	sub.f32 	%f17, %f13, %f16;
	ld.global.f32 	%f18, [%rd2+64708];
	fma.rn.f32 	%f19, %f11, %f18, %f17;
	st.global.f32 	[%rd24], %f19;
	add.s64 	%rd28, %rd5, %rd25;
	mov.b32 	%r15, 1;
	st.global.u32 	[%rd28], %r15;
	bra.uni 	$L__BB2_5;

}


// ===== COMPILED SASS (sm_100) =====

	.target	sm_100

	.elftype	@"ET_EXEC"


//--------------------- .note.nv.tkinfo           --------------------------
	.section	.note.nv.tkinfo,"",@"SHT_NOTE"
	.sectionflags	@"SHF_NOTE_NV_TKINFO"
	.tkinfo
        /*0018*/ 	.word	0x00000002
        /*0030*/ 	.string	""
        /*0030*/ 	.string	"ptxas"
        /*0030*/ 	.string	"Cuda compilation tools, release 13.0, V13.0.88"
        /*0030*/ 	.string	"Build cuda_13.0.r13.0/compiler.36424714_0"
        /*0030*/ 	.string	"-arch sm_100 -m 64 "



//--------------------- .note.nv.cuinfo           --------------------------
	.section	.note.nv.cuinfo,"",@"SHT_NOTE"
	.sectionflags	@"SHF_NOTE_NV_CUINFO"
        /*0018*/ 	.short	0x0002
        /*001a*/ 	.short	0x0064
        /*001c*/ 	.short	0x0082
	.zero		2


//--------------------- .nv.info                  --------------------------
	.section	.nv.info,"",@"SHT_CUDA_INFO"
	.align	4


	//----- nvinfo : EIATTR_REGCOUNT
	.align		4
        /*0000*/ 	.byte	0x04, 0x2f
        /*0002*/ 	.short	(.L_1 - .L_0)
	.align		4
.L_0:
        /*0004*/ 	.word	index@(_Z14kernel_columnaPfS_S_S_Pi)
        /*0008*/ 	.word	0x0000001e


	//----- nvinfo : EIATTR_FRAME_SIZE
	.align		4
.L_1:
        /*000c*/ 	.byte	0x04, 0x11
        /*000e*/ 	.short	(.L_3 - .L_2)
	.align		4
.L_2:
        /*0010*/ 	.word	index@(_Z14kernel_columnaPfS_S_S_Pi)
        /*0014*/ 	.word	0x00000000


	//----- nvinfo : EIATTR_REGCOUNT
	.align		4
.L_3:
        /*0018*/ 	.byte	0x04, 0x2f
        /*001a*/ 	.short	(.L_5 - .L_4)
	.align		4
.L_4:
        /*001c*/ 	.word	index@(_Z11kernel_filaPfS_S_S_)
        /*0020*/ 	.word	0x0000001c


	//----- nvinfo : EIATTR_FRAME_SIZE
	.align		4
.L_5:
        /*0024*/ 	.byte	0x04, 0x11
        /*0026*/ 	.short	(.L_7 - .L_6)
	.align		4
.L_6:
        /*0028*/ 	.word	index@(_Z11kernel_filaPfS_S_S_)
        /*002c*/ 	.word	0x00000000


	//----- nvinfo : EIATTR_REGCOUNT
	.align		4
.L_7:
        /*0030*/ 	.byte	0x04, 0x2f
        /*0032*/ 	.short	(.L_9 - .L_8)
	.align		4
.L_8:
        /*0034*/ 	.word	index@(_Z15kernel_elementoPfS_S_S_Pi)
        /*0038*/ 	.word	0x00000014


	//----- nvinfo : EIATTR_FRAME_SIZE
	.align		4
.L_9:
        /*003c*/ 	.byte	0x04, 0x11
        /*003e*/ 	.short	(.L_11 - .L_10)
	.align		4
.L_10:
        /*0040*/ 	.word	index@(_Z15kernel_elementoPfS_S_S_Pi)
        /*0044*/ 	.word	0x00000000


	//----- nvinfo : EIATTR_MIN_STACK_SIZE
	.align		4
.L_11:
        /*0048*/ 	.byte	0x04, 0x12
        /*004a*/ 	.short	(.L_13 - .L_12)
	.align		4
.L_12:
        /*004c*/ 	.word	index@(_Z15kernel_elementoPfS_S_S_Pi)
        /*0050*/ 	.word	0x00000000


	//----- nvinfo : EIATTR_MIN_STACK_SIZE
	.align		4
.L_13:
        /*0054*/ 	.byte	0x04, 0x12
        /*0056*/ 	.short	(.L_15 - .L_14)
	.align		4
.L_14:
        /*0058*/ 	.word	index@(_Z11kernel_filaPfS_S_S_)
        /*005c*/ 	.word	0x00000000


	//----- nvinfo : EIATTR_MIN_STACK_SIZE
	.align		4
.L_15:
        /*0060*/ 	.byte	0x04, 0x12
        /*0062*/ 	.short	(.L_17 - .L_16)
	.align		4
.L_16:
        /*0064*/ 	.word	index@(_Z14kernel_columnaPfS_S_S_Pi)
        /*0068*/ 	.word	0x00000000
.L_17:


//--------------------- .nv.compat                --------------------------
	.section	.nv.compat,"",@"SHT_CUDA_COMPAT_INFO"
	.align	4
        /*0000*/ 	.byte	0x02, 0x09, 0x00, 0x00, 0x02, 0x02, 0x01, 0x00, 0x02, 0x05, 0x05, 0x00, 0x03, 0x07, 0x01, 0x01
        /*0010*/ 	.byte	0x02, 0x03, 0x00, 0x00, 0x02, 0x06, 0x01, 0x00, 0x04, 0x0b, 0x08, 0x00, 0x09, 0x00, 0x00, 0x00
        /*0020*/ 	.byte	0x00, 0x00, 0x00, 0x00


//--------------------- .nv.info._Z15kernel_elementoPfS_S_S_Pi --------------------------
	.section	.nv.info._Z15kernel_elementoPfS_S_S_Pi,"",@"SHT_CUDA_INFO"
	.sectionflags	@""
	.align	4


	//----- nvinfo : EIATTR_CUDA_API_VERSION
	.align		4
        /*0000*/ 	.byte	0x04, 0x37
        /*0002*/ 	.short	(.L_19 - .L_18)
.L_18:
        /*0004*/ 	.word	0x00000082


	//----- nvinfo : EIATTR_KPARAM_INFO
	.align		4
.L_19:
        /*0008*/ 	.byte	0x04, 0x17
        /*000a*/ 	.short	(.L_21 - .L_20)
.L_20:
        /*000c*/ 	.word	0x00000000
        /*0010*/ 	.short	0x0004
        /*0012*/ 	.short	0x0020
        /*0014*/ 	.byte	0x00, 0xf5, 0x21, 0x00


	//----- nvinfo : EIATTR_KPARAM_INFO
	.align		4
.L_21:
        /*0018*/ 	.byte	0x04, 0x17
        /*001a*/ 	.short	(.L_23 - .L_22)
.L_22:
        /*001c*/ 	.word	0x00000000
        /*0020*/ 	.short	0x0003
        /*0022*/ 	.short	0x0018
        /*0024*/ 	.byte	0x00, 0xf5, 0x21, 0x00


	//----- nvinfo : EIATTR_KPARAM_INFO
	.align		4
.L_23:
        /*0028*/ 	.byte	0x04, 0x17
        /*002a*/ 	.short	(.L_25 - .L_24)
.L_24:
        /*002c*/ 	.word	0x00000000
        /*0030*/ 	.short	0x0002
        /*0032*/ 	.short	0x0010
        /*0034*/ 	.byte	0x00, 0xf5, 0x21, 0x00


	//----- nvinfo : EIATTR_KPARAM_INFO
	.align		4
.L_25:
        /*0038*/ 	.byte	0x04, 0x17
        /*003a*/ 	.short	(.L_27 - .L_26)
.L_26:
        /*003c*/ 	.word	0x00000000
        /*0040*/ 	.short	0x0001
        /*0042*/ 	.short	0x0008
        /*0044*/ 	.byte	0x00, 0xf5, 0x21, 0x00


	//----- nvinfo : EIATTR_KPARAM_INFO
	.align		4
.L_27:
        /*0048*/ 	.byte	0x04, 0x17
        /*004a*/ 	.short	(.L_29 - .L_28)
.L_28:
        /*004c*/ 	.word	0x00000000
        /*0050*/ 	.short	0x0000
        /*0052*/ 	.short	0x0000
        /*0054*/ 	.byte	0x00, 0xf5, 0x21, 0x00


	//----- nvinfo : EIATTR_SPARSE_MMA_MASK
	.align		4
.L_29:
        /*0058*/ 	.byte	0x03, 0x50
        /*005a*/ 	.short	0x0000


	//----- nvinfo : EIATTR_MAXREG_COUNT
	.align		4
        /*005c*/ 	.byte	0x03, 0x1b
        /*005e*/ 	.short	0x00ff


	//----- nvinfo : EIATTR_NUM_BARRIERS
	.align		4
        /*0060*/ 	.byte	0x02, 0x4c
        /*0062*/ 	.byte	0x01
	.zero		1


	//----- nvinfo : EIATTR_MERCURY_ISA_VERSION
	.align		4
        /*0064*/ 	.byte	0x03, 0x5f
        /*0066*/ 	.short	0x0101


	//----- nvinfo : EIATTR_VRC_CTA_INIT_COUNT
	.align		4
        /*0068*/ 	.byte	0x02, 0x4a
	.zero		1
	.zero		1


	//----- nvinfo : EIATTR_EXIT_INSTR_OFFSETS
	.align		4
        /*006c*/ 	.byte	0x04, 0x1c
        /*006e*/ 	.short	(.L_31 - .L_30)


	//   ....[0]....
.L_30:
        /*0070*/ 	.word	0x000000b0


	//   ....[1]....
        /*0074*/ 	.word	0x000002f0


	//   ....[2]....
        /*0078*/ 	.word	0x00000460


	//----- nvinfo : EIATTR_CRS_STACK_SIZE
	.align		4
.L_31:
        /*007c*/ 	.byte	0x04, 0x1e
        /*007e*/ 	.short	(.L_33 - .L_32)
.L_32:
        /*0080*/ 	.word	0x00000000


	//----- nvinfo : EIATTR_CBANK_PARAM_SIZE
	.align		4
.L_33:
        /*0084*/ 	.byte	0x03, 0x19
        /*0086*/ 	.short	0x0028


	//----- nvinfo : EIATTR_PARAM_CBANK
	.align		4
        /*0088*/ 	.byte	0x04, 0x0a
        /*008a*/ 	.short	(.L_35 - .L_34)
	.align		4
.L_34:
        /*008c*/ 	.word	index@(.nv.constant0._Z15kernel_elementoPfS_S_S_Pi)
        /*0090*/ 	.short	0x0380
        /*0092*/ 	.short	0x0028


	//----- nvinfo : EIATTR_SW_WAR
	.align		4
.L_35:
        /*0094*/ 	.byte	0x04, 0x36
        /*0096*/ 	.short	(.L_37 - .L_36)
.L_36:
        /*0098*/ 	.word	0x00000008
.L_37:


//--------------------- .nv.info._Z11kernel_filaPfS_S_S_ --------------------------
	.section	.nv.info._Z11kernel_filaPfS_S_S_,"",@"SHT_CUDA_INFO"
	.sectionflags	@""
	.align	4


	//----- nvinfo : EIATTR_CUDA_API_VERSION
	.align		4
        /*0000*/ 	.byte	0x04, 0x37
        /*0002*/ 	.short	(.L_39 - .L_38)
.L_38:
        /*0004*/ 	.word	0x00000082


	//----- nvinfo : EIATTR_KPARAM_INFO
	.align		4
.L_39:
        /*0008*/ 	.byte	0x04, 0x17
        /*000a*/ 	.short	(.L_41 - .L_40)
.L_40:
        /*000c*/ 	.word	0x00000000
        /*0010*/ 	.short	0x0003
        /*0012*/ 	.short	0x0018
        /*0014*/ 	.byte	0x00, 0xf5, 0x21, 0x00


	//----- nvinfo : EIATTR_KPARAM_INFO
	.align		4
.L_41:
        /*0018*/ 	.byte	0x04, 0x17
        /*001a*/ 	.short	(.L_43 - .L_42)
.L_42:
        /*001c*/ 	.word	0x00000000
        /*0020*/ 	.short	0x0002
        /*0022*/ 	.short	0x0010
        /*0024*/ 	.byte	0x00, 0xf5, 0x21, 0x00


	//----- nvinfo : EIATTR_KPARAM_INFO
	.align		4
.L_43:
        /*0028*/ 	.byte	0x04, 0x17
        /*002a*/ 	.short	(.L_45 - .L_44)
.L_44:
        /*002c*/ 	.word	0x00000000
        /*0030*/ 	.short	0x0001
        /*0032*/ 	.short	0x0008
        /*0034*/ 	.byte	0x00, 0xf5, 0x21, 0x00


	//----- nvinfo : EIATTR_KPARAM_INFO
	.align		4
.L_45:
        /*0038*/ 	.byte	0x04, 0x17
        /*003a*/ 	.short	(.L_47 - .L_46)
.L_46:
        /*003c*/ 	.word	0x00000000
        /*0040*/ 	.short	0x0000
        /*0042*/ 	.short	0x0000
        /*0044*/ 	.byte	0x00, 0xf5, 0x21, 0x00


	//----- nvinfo : EIATTR_SPARSE_MMA_MASK
	.align		4
.L_47:
        /*0048*/ 	.byte	0x03, 0x50
        /*004a*/ 	.short	0x0000


	//----- nvinfo : EIATTR_MAXREG_COUNT
	.align		4
        /*004c*/ 	.byte	0x03, 0x1b
        /*004e*/ 	.short	0x00ff


	//----- nvinfo : EIATTR_MERCURY_ISA_VERSION
	.align		4
        /*0050*/ 	.byte	0x03, 0x5f
        /*0052*/ 	.short	0x0101


	//----- nvinfo : EIATTR_VRC_CTA_INIT_COUNT
	.align		4
        /*0054*/ 	.byte	0x02, 0x4a
	.zero		1
	.zero		1


	//----- nvinfo : EIATTR_EXIT_INSTR_OFFSETS
	.align		4
        /*0058*/ 	.byte	0x04, 0x1c
        /*005a*/ 	.short	(.L_49 - .L_48)


	//   ....[0]....
.L_48:
        /*005c*/ 	.word	0x00000060


	//   ....[1]....
        /*0060*/ 	.word	0x000011b0


	//----- nvinfo : EIATTR_CBANK_PARAM_SIZE
	.align		4
.L_49:
        /*0064*/ 	.byte	0x03, 0x19
        /*0066*/ 	.short	0x0020


	//----- nvinfo : EIATTR_PARAM_CBANK
	.align		4
        /*0068*/ 	.byte	0x04, 0x0a
        /*006a*/ 	.short	(.L_51 - .L_50)
	.align		4
.L_50:
        /*006c*/ 	.word	index@(.nv.constant0._Z11kernel_filaPfS_S_S_)
        /*0070*/ 	.short	0x0380
        /*0072*/ 	.short	0x0020


	//----- nvinfo : EIATTR_SW_WAR
	.align		4
.L_51:
        /*0074*/ 	.byte	0x04, 0x36
        /*0076*/ 	.short	(.L_53 - .L_52)
.L_52:
        /*0078*/ 	.word	0x00000008
.L_53:


//--------------------- .nv.info._Z14kernel_columnaPfS_S_S_Pi --------------------------
	.section	.nv.info._Z14kernel_columnaPfS_S_S_Pi,"",@"SHT_CUDA_INFO"
	.sectionflags	@""
	.align	4


	//----- nvinfo : EIATTR_CUDA_API_VERSION
	.align		4
        /*0000*/ 	.byte	0x04, 0x37
        /*0002*/ 	.short	(.L_55 - .L_54)
.L_54:
        /*0004*/ 	.word	0x00000082


	//----- nvinfo : EIATTR_KPARAM_INFO
	.align		4
.L_55:
        /*0008*/ 	.byte	0x04, 0x17
        /*000a*/ 	.short	(.L_57 - .L_56)
.L_56:
        /*000c*/ 	.word	0x00000000
        /*0010*/ 	.short	0x0004
        /*0012*/ 	.short	0x0020
        /*0014*/ 	.byte	0x00, 0xf5, 0x21, 0x00


	//----- nvinfo : EIATTR_KPARAM_INFO
	.align		4
.L_57:
        /*0018*/ 	.byte	0x04, 0x17
        /*001a*/ 	.short	(.L_59 - .L_58)
.L_58:
        /*001c*/ 	.word	0x00000000
        /*0020*/ 	.short	0x0003
        /*0022*/ 	.short	0x0018
        /*0024*/ 	.byte	0x00, 0xf5, 0x21, 0x00


	//----- nvinfo : EIATTR_KPARAM_INFO
	.align		4
.L_59:
        /*0028*/ 	.byte	0x04, 0x17
        /*002a*/ 	.short	(.L_61 - .L_60)
.L_60:
        /*002c*/ 	.word	0x00000000
        /*0030*/ 	.short	0x0002
        /*0032*/ 	.short	0x0010
        /*0034*/ 	.byte	0x00, 0xf5, 0x21, 0x00


	//----- nvinfo : EIATTR_KPARAM_INFO
	.align		4
.L_61:
        /*0038*/ 	.byte	0x04, 0x17
        /*003a*/ 	.short	(.L_63 - .L_62)
.L_62:
        /*003c*/ 	.word	0x00000000
        /*0040*/ 	.short	0x0001
        /*0042*/ 	.short	0x0008
        /*0044*/ 	.byte	0x00, 0xf5, 0x21, 0x00


	//----- nvinfo : EIATTR_KPARAM_INFO
	.align		4
.L_63:
        /*0048*/ 	.byte	0x04, 0x17
        /*004a*/ 	.short	(.L_65 - .L_64)
.L_64:
        /*004c*/ 	.word	0x00000000
        /*0050*/ 	.short	0x0000
        /*0052*/ 	.short	0x0000
        /*0054*/ 	.byte	0x00, 0xf5, 0x21, 0x00


	//----- nvinfo : EIATTR_SPARSE_MMA_MASK
	.align		4
.L_65:
        /*0058*/ 	.byte	0x03, 0x50
        /*005a*/ 	.short	0x0000


	//----- nvinfo : EIATTR_MAXREG_COUNT
	.align		4
        /*005c*/ 	.byte	0x03, 0x1b
        /*005e*/ 	.short	0x00ff


	//----- nvinfo : EIATTR_NUM_BARRIERS
	.align		4
        /*0060*/ 	.byte	0x02, 0x4c
        /*0062*/ 	.byte	0x01
	.zero		1


	//----- nvinfo : EIATTR_MERCURY_ISA_VERSION
	.align		4
        /*0064*/ 	.byte	0x03, 0x5f
        /*0066*/ 	.short	0x0101


	//----- nvinfo : EIATTR_VRC_CTA_INIT_COUNT
	.align		4
        /*0068*/ 	.byte	0x02, 0x4a
	.zero		1
	.zero		1


	//----- nvinfo : EIATTR_EXIT_INSTR_OFFSETS
	.align		4
        /*006c*/ 	.byte	0x04, 0x1c
        /*006e*/ 	.short	(.L_67 - .L_66)


	//   ....[0]....
.L_66:
        /*0070*/ 	.word	0x00000060


	//   ....[1]....
        /*0074*/ 	.word	0x00000f30


	//   ....[2]....
        /*0078*/ 	.word	0x00001f80


	//----- nvinfo : EIATTR_CRS_STACK_SIZE
	.align		4
.L_67:
        /*007c*/ 	.byte	0x04, 0x1e
        /*007e*/ 	.short	(.L_69 - .L_68)
.L_68:
        /*0080*/ 	.word	0x00000000


	//----- nvinfo : EIATTR_CBANK_PARAM_SIZE
	.align		4
.L_69:
        /*0084*/ 	.byte	0x03, 0x19
        /*0086*/ 	.short	0x0028


	//----- nvinfo : EIATTR_PARAM_CBANK
	.align		4
        /*0088*/ 	.byte	0x04, 0x0a
        /*008a*/ 	.short	(.L_71 - .L_70)
	.align		4
.L_70:
        /*008c*/ 	.word	index@(.nv.constant0._Z14kernel_columnaPfS_S_S_Pi)
        /*0090*/ 	.short	0x0380
        /*0092*/ 	.short	0x0028


	//----- nvinfo : EIATTR_SW_WAR
	.align		4
.L_71:
        /*0094*/ 	.byte	0x04, 0x36
        /*0096*/ 	.short	(.L_73 - .L_72)
.L_72:
        /*0098*/ 	.word	0x00000008
.L_73:


//--------------------- .nv.callgraph             --------------------------
	.section	.nv.callgraph,"",@"SHT_CUDA_CALLGRAPH"
	.align	4
	.sectionentsize	8
	.align		4
        /*0000*/ 	.word	0x00000000
	.align		4
        /*0004*/ 	.word	0xffffffff
	.align		4
        /*0008*/ 	.word	0x00000000
	.align		4
        /*000c*/ 	.word	0xfffffffe
	.align		4
        /*0010*/ 	.word	0x00000000
	.align		4
        /*0014*/ 	.word	0xfffffffd
	.align		4
        /*0018*/ 	.word	0x00000000
	.align		4
        /*001c*/ 	.word	0xfffffffc


//--------------------- .text._Z15kernel_elementoPfS_S_S_Pi --------------------------
	.section	.text._Z15kernel_elementoPfS_S_S_Pi,"ax",@progbits
	.align	128
        .global         _Z15kernel_elementoPfS_S_S_Pi
        .type           _Z15kernel_elementoPfS_S_S_Pi,@function
        .size           _Z15kernel_elementoPfS_S_S_Pi,(.L_x_12 - _Z15kernel_elementoPfS_S_S_Pi)
        .other          _Z15kernel_elementoPfS_S_S_Pi,@"STO_CUDA_ENTRY STV_DEFAULT"
_Z15kernel_elementoPfS_S_S_Pi:
.text._Z15kernel_elementoPfS_S_S_Pi:
[----:B------:R-:W-:Y:S01]  /*0000*/  LDC R1, c[0x0][0x37c] ;  /* 0x0000df00ff017b82 */ /* 0x000fe20000000800 */
[----:B------:R-:W0:Y:S07]  /*0010*/  S2R R2, SR_TID.Y ;  /* 0x0000000000027919 */ /* 0x000e2e0000002200 */
[----:B------:R-:W1:Y:S01]  /*0020*/  LDC R0, c[0x0][0x360] ;  /* 0x0000d800ff007b82 */ /* 0x000e620000000800 */
[----:B------:R-:W1:Y:S07]  /*0030*/  S2R R3, SR_TID.X ;  /* 0x0000000000037919 */ /* 0x000e6e0000002100 */
[----:B------:R-:W0:Y:S08]  /*0040*/  S2UR UR5, SR_CTAID.Y ;  /* 0x00000000000579c3 */ /* 0x000e300000002600 */
[----:B------:R-:W0:Y:S08]  /*0050*/  LDC R9, c[0x0][0x364] ;  /* 0x0000d900ff097b82 */ /* 0x000e300000000800 */
[----:B------:R-:W1:Y:S01]  /*0060*/  S2UR UR4, SR_CTAID.X ;  /* 0x00000000000479c3 */ /* 0x000e620000002500 */
[----:B0-----:R-:W-:-:S05]  /*0070*/  IMAD R9, R9, UR5, R2 ;  /* 0x0000000509097c24 */ /* 0x001fca000f8e0202 */
[----:B------:R-:W-:Y:S01]  /*0080*/  ISETP.GT.U32.AND P0, PT, R9, 0x906, PT ;  /* 0x000009060900780c */ /* 0x000fe20003f04070 */
[----:B-1----:R-:W-:-:S05]  /*0090*/  IMAD R0, R0, UR4, R3 ;  /* 0x0000000400007c24 */ /* 0x002fca000f8e0203 */
[----:B------:R-:W-:-:S13]  /*00a0*/  ISETP.GT.OR P0, PT, R0, 0x4d4, P0 ;  /* 0x000004d40000780c */ /* 0x000fda0000704670 */
[----:B------:R-:W-:Y:S05]  /*00b0*/  @P0 EXIT ;  /* 0x000000000000094d */ /* 0x000fea0003800000 */
[----:B------:R-:W-:Y:S01]  /*00c0*/  ISETP.NE.AND P0, PT, R9, RZ, PT ;  /* 0x000000ff0900720c */ /* 0x000fe20003f05270 */
[----:B------:R-:W0:-:S12]  /*00d0*/  LDCU.64 UR4, c[0x0][0x358] ;  /* 0x00006b00ff0477ac */ /* 0x000e180008000a00 */
[----:B------:R-:W-:Y:S05]  /*00e0*/  @!P0 BRA `(.L_x_0) ;  /* 0x0000000000848947 */ /* 0x000fea0003800000 */
[----:B------:R-:W1:Y:S08]  /*00f0*/  LDC.64 R6, c[0x0][0x3a0] ;  /* 0x0000e800ff067b82 */ /* 0x000e700000000a00 */
[----:B------:R-:W2:Y:S08]  /*0100*/  LDC.64 R14, c[0x0][0x398] ;  /* 0x0000e600ff0e7b82 */ /* 0x000eb00000000a00 */
[----:B------:R-:W3:Y:S01]  /*0110*/  LDC.64 R2, c[0x0][0x388] ;  /* 0x0000e200ff027b82 */ /* 0x000ee20000000a00 */
[----:B-1----:R-:W-:-:S07]  /*0120*/  IMAD.WIDE R6, R0, 0x4, R6 ;  /* 0x0000000400067825 */ /* 0x002fce00078e0206 */
[----:B------:R-:W1:Y:S01]  /*0130*/  LDC.64 R4, c[0x0][0x380] ;  /* 0x0000e000ff047b82 */ /* 0x000e620000000a00 */
[----:B0-----:R-:W4:Y:S01]  /*0140*/  LDG.E R12, desc[UR4][R6.64] ;  /* 0x00000004060c7981 */ /* 0x001f22000c1e1900 */
[----:B------:R-:W-:Y:S02]  /*0150*/  IMAD R8, R0, 0x907, RZ ;  /* 0x0000090700087824 */ /* 0x000fe400078e02ff */
[----:B--2---:R-:W-:-:S04]  /*0160*/  IMAD.WIDE.U32 R14, R9, 0x4, R14 ;  /* 0x00000004090e7825 */ /* 0x004fc800078e000e */
[----:B------:R-:W0:Y:S01]  /*0170*/  LDC.64 R10, c[0x0][0x390] ;  /* 0x0000e400ff0a7b82 */ /* 0x000e220000000a00 */
[----:B------:R-:W-:Y:S02]  /*0180*/  IADD3 R17, PT, PT, R9, R8, RZ ;  /* 0x0000000809117210 */ /* 0x000fe40007ffe0ff */
[----:B----4-:R-:W-:-:S03]  /*0190*/  ISETP.NE.AND P0, PT, R12, RZ, PT ;  /* 0x000000ff0c00720c */ /* 0x010fc60003f05270 */
[----:B---3--:R-:W-:-:S10]  /*01a0*/  IMAD.WIDE R12, R17, 0x4, R2 ;  /* 0x00000004110c7825 */ /* 0x008fd400078e0202 */
[----:B01----:R-:W-:Y:S05]  /*01b0*/  @P0 BRA `(.L_x_1) ;  /* 0x0000000000140947 */ /* 0x003fea0003800000 */
.L_x_2:
[----:B------:R-:W-:Y:S05]  /*01c0*/  WARPSYNC.ALL ;  /* 0x0000000000007948 */ /* 0x000fea0003800000 */
[----:B------:R-:W-:Y:S06]  /*01d0*/  BAR.SYNC.DEFER_BLOCKING 0x0 ;  /* 0x0000000000007b1d */ /* 0x000fec0000010000 */
[----:B------:R-:W2:Y:S02]  /*01e0*/  LDG.E R16, desc[UR4][R6.64] ;  /* 0x0000000406107981 */ /* 0x000ea4000c1e1900 */
[----:B--2---:R-:W-:-:S13]  /*01f0*/  ISETP.NE.AND P0, PT, R16, RZ, PT ;  /* 0x000000ff1000720c */ /* 0x004fda0003f05270 */
[----:B------:R-:W-:Y:S05]  /*0200*/  @!P0 BRA `(.L_x_2) ;  /* 0xfffffffc00ec8947 */ /* 0x000fea000383ffff */
.L_x_1:
[----:B------:R-:W-:Y:S01]  /*0210*/  IMAD.WIDE R10, R0, 0x4, R10 ;  /* 0x00000004000a7825 */ /* 0x000fe200078e020a */
[----:B------:R-:W2:Y:S03]  /*0220*/  LDG.E R12, desc[UR4][R12.64] ;  /* 0x000000040c0c7981 */ /* 0x000ea6000c1e1900 */
[--C-:B------:R-:W-:Y:S01]  /*0230*/  IMAD.WIDE R6, R17, 0x4, R4.reuse ;  /* 0x0000000411067825 */ /* 0x100fe200078e0204 */
[----:B------:R-:W2:Y:S03]  /*0240*/  LDG.E R15, desc[UR4][R14.64] ;  /* 0x000000040e0f7981 */ /* 0x000ea6000c1e1900 */
[----:B------:R-:W-:Y:S01]  /*0250*/  IMAD.WIDE R4, R8, 0x4, R4 ;  /* 0x0000000408047825 */ /* 0x000fe200078e0204 */
[----:B------:R-:W3:Y:S03]  /*0260*/  LDG.E R11, desc[UR4][R10.64] ;  /* 0x000000040a0b7981 */ /* 0x000ee6000c1e1900 */
[----:B------:R-:W-:Y:S01]  /*0270*/  IMAD.WIDE.U32 R2, R9, 0x4, R2 ;  /* 0x0000000409027825 */ /* 0x000fe200078e0002 */
[----:B------:R-:W3:Y:S04]  /*0280*/  LDG.E R0, desc[UR4][R6.64] ;  /* 0x0000000406007981 */ /* 0x000ee8000c1e1900 */
[----:B------:R-:W4:Y:S04]  /*0290*/  LDG.E R5, desc[UR4][R4.64] ;  /* 0x0000000404057981 */ /* 0x000f28000c1e1900 */
[----:B------:R-:W4:Y:S01]  /*02a0*/  LDG.E R2, desc[UR4][R2.64+0xfcc4] ;  /* 0x00fcc40402027981 */ /* 0x000f22000c1e1900 */
[----:B--2---:R-:W-:-:S04]  /*02b0*/  FMUL R9, R12, R15 ;  /* 0x0000000f0c097220 */ /* 0x004fc80000400000 */
[----:B---3--:R-:W-:-:S04]  /*02c0*/  FFMA R0, R0, R11, -R9 ;  /* 0x0000000b00007223 */ /* 0x008fc80000000809 */
[----:B----4-:R-:W-:-:S05]  /*02d0*/  FFMA R9, R5, R2, R0 ;  /* 0x0000000205097223 */ /* 0x010fca0000000000 */
[----:B------:R-:W-:Y:S01]  /*02e0*/  STG.E desc[UR4][R6.64], R9 ;  /* 0x0000000906007986 */ /* 0x000fe2000c101904 */
[----:B------:R-:W-:Y:S05]  /*02f0*/  EXIT ;  /* 0x000000000000794d */ /* 0x000fea0003800000 */
.L_x_0:
[----:B------:R-:W1:Y:S01]  /*0300*/  LDC.64 R4, c[0x0][0x388] ;  /* 0x0000e200ff047b82 */ /* 0x000e620000000a00 */
[----:B------:R-:W-:-:S07]  /*0310*/  IMAD R13, R0, 0x907, RZ ;  /* 0x00000907000d7824 */ /* 0x000fce00078e02ff */
[----:B------:R-:W2:Y:S08]  /*0320*/  LDC.64 R10, c[0x0][0x390] ;  /* 0x0000e400ff0a7b82 */ /* 0x000eb00000000a00 */
[----:B------:R-:W3:Y:S08]  /*0330*/  LDC.64 R2, c[0x0][0x380] ;  /* 0x0000e000ff027b82 */ /* 0x000ef00000000a00 */
[----:B------:R-:W4:Y:S01]  /*0340*/  LDC.64 R6, c[0x0][0x398] ;  /* 0x0000e600ff067b82 */ /* 0x000f220000000a00 */
[----:B-1----:R-:W-:-:S06]  /*0350*/  IMAD.WIDE R4, R13, 0x4, R4 ;  /* 0x000000040d047825 */ /* 0x002fcc00078e0204 */
[----:B0-----:R-:W5:Y:S01]  /*0360*/  LDG.E R4, desc[UR4][R4.64] ;  /* 0x0000000404047981 */ /* 0x001f62000c1e1900 */
[----:B------:R-:W0:Y:S01]  /*0370*/  LDC.64 R8, c[0x0][0x388] ;  /* 0x0000e200ff087b82 */ /* 0x000e220000000a00 */
[----:B--2---:R-:W-:-:S06]  /*0380*/  IMAD.WIDE R10, R0, 0x4, R10 ;  /* 0x00000004000a7825 */ /* 0x004fcc00078e020a */
[----:B------:R-:W2:Y:S01]  /*0390*/  LDG.E R11, desc[UR4][R10.64] ;  /* 0x000000040a0b7981 */ /* 0x000ea2000c1e1900 */
[----:B---3--:R-:W-:Y:S02]  /*03a0*/  IMAD.WIDE R2, R13, 0x4, R2 ;  /* 0x000000040d027825 */ /* 0x008fe400078e0202 */
[----:B------:R-:W1:Y:S03]  /*03b0*/  LDC.64 R12, c[0x0][0x3a0] ;  /* 0x0000e800ff0c7b82 */ /* 0x000e660000000a00 */
[----:B------:R-:W2:Y:S04]  /*03c0*/  LDG.E R14, desc[UR4][R2.64] ;  /* 0x00000004020e7981 */ /* 0x000ea8000c1e1900 */
[----:B----4-:R-:W5:Y:S04]  /*03d0*/  LDG.E R7, desc[UR4][R6.64] ;  /* 0x0000000406077981 */ /* 0x010f68000c1e1900 */
[----:B0-----:R-:W3:Y:S01]  /*03e0*/  LDG.E R8, desc[UR4][R8.64+0xfcc4] ;  /* 0x00fcc40408087981 */ /* 0x001ee2000c1e1900 */
[----:B------:R-:W-:-:S02]  /*03f0*/  HFMA2 R17, -RZ, RZ, 0, 5.9604644775390625e-08 ;  /* 0x00000001ff117431 */ /* 0x000fc400000001ff */
[----:B-1----:R-:W-:-:S04]  /*0400*/  IMAD.WIDE R12, R0, 0x4, R12 ;  /* 0x00000004000c7825 */ /* 0x002fc800078e020c */
[----:B-----5:R-:W-:-:S04]  /*0410*/  FMUL R15, R4, R7 ;  /* 0x00000007040f7220 */ /* 0x020fc80000400000 */
[----:B--2---:R-:W-:-:S04]  /*0420*/  FFMA R15, R14, R11, -R15 ;  /* 0x0000000b0e0f7223 */ /* 0x004fc8000000080f */
[----:B---3--:R-:W-:-:S05]  /*0430*/  FFMA R15, R14, R8, R15 ;  /* 0x000000080e0f7223 */ /* 0x008fca000000000f */
[----:B------:R-:W-:Y:S04]  /*0440*/  STG.E desc[UR4][R2.64], R15 ;  /* 0x0000000f02007986 */ /* 0x000fe8000c101904 */
[----:B------:R-:W-:Y:S01]  /*0450*/  STG.E desc[UR4][R12.64], R17 ;  /* 0x000000110c007986 */ /* 0x000fe2000c101904 */
[----:B------:R-:W-:Y:S05]  /*0460*/  EXIT ;  /* 0x000000000000794d */ /* 0x000fea0003800000 */
.L_x_3:
[----:B------:R-:W-:-:S00]  /*0470*/  BRA `(.L_x_3) ;  /* 0xfffffffc00fc7947 */ /* 0x000fc0000383ffff */
[----:B------:R-:W-:-:S00]  /*0480*/  NOP ;  /* 0x0000000000007918 */ /* 0x000fc00000000000 */
[----:B------:R-:W-:-:S00]  /*0490*/  NOP ;  /* 0x0000000000007918 */ /* 0x000fc00000000000 */
[----:B------:R-:W-:-:S00]  /*04a0*/  NOP ;  /* 0x0000000000007918 */ /* 0x000fc00000000000 */
[----:B------:R-:W-:-:S00]  /*04b0*/  NOP ;  /* 0x0000000000007918 */ /* 0x000fc00000000000 */
[----:B------:R-:W-:-:S00]  /*04c0*/  NOP ;  /* 0x0000000000007918 */ /* 0x000fc00000000000 */
[----:B------:R-:W-:-:S00]  /*04d0*/  NOP ;  /* 0x0000000000007918 */ /* 0x000fc00000000000 */
[----:B------:R-:W-:-:S00]  /*04e0*/  NOP ;  /* 0x0000000000007918 */ /* 0x000fc00000000000 */
[----:B------:R-:W-:-:S00]  /*04f0*/  NOP ;  /* 0x0000000000007918 */ /* 0x000fc00000000000 */
.L_x_12:


//--------------------- .text._Z11kernel_filaPfS_S_S_ --------------------------
	.section	.text._Z11kernel_filaPfS_S_S_,"ax",@progbits
	.align	128
        .global         _Z11kernel_filaPfS_S_S_
        .type           _Z11kernel_filaPfS_S_S_,@function
        .size           _Z11kernel_filaPfS_S_S_,(.L_x_13 - _Z11kernel_filaPfS_S_S_)
        .other          _Z11kernel_filaPfS_S_S_,@"STO_CUDA_ENTRY STV_DEFAULT"
_Z11kernel_filaPfS_S_S_:
.text._Z11kernel_filaPfS_S_S_:
[----:B------:R-:W-:Y:S01]  /*0000*/  LDC R1, c[0x0][0x37c] ;  /* 0x0000df00ff017b82 */ /* 0x000fe20000000800 */
[----:B------:R-:W0:Y:S07]  /*0010*/  S2R R0, SR_TID.X ;  /* 0x0000000000007919 */ /* 0x000e2e0000002100 */
[----:B------:R-:W0:Y:S08]  /*0020*/  S2UR UR4, SR_CTAID.X ;  /* 0x00000000000479c3 */ /* 0x000e300000002500 */
[----:B------:R-:W0:Y:S02]  /*0030*/  LDC R17, c[0x0][0x360] ;  /* 0x0000d800ff117b82 */ /* 0x000e240000000800 */
[----:B0-----:R-:W-:-:S05]  /*0040*/  IMAD R17, R17, UR4, R0 ;  /* 0x0000000411117c24 */ /* 0x001fca000f8e0200 */
[----:B------:R-:W-:-:S13]  /*0050*/  ISETP.GT.AND P0, PT, R17, 0x4d4, PT ;  /* 0x000004d41100780c */ /* 0x000fda0003f04270 */
[----:B------:R-:W-:Y:S05]  /*0060*/  @P0 EXIT ;  /* 0x000000000000094d */ /* 0x000fea0003800000 */
[----:B------:R-:W0:Y:S01]  /*0070*/  LDCU.64 UR4, c[0x0][0x388] ;  /* 0x00007100ff0477ac */ /* 0x000e220008000a00 */
[----:B------:R-:W1:Y:S01]  /*0080*/  LDC.64 R4, c[0x0][0x390] ;  /* 0x0000e400ff047b82 */ /* 0x000e620000000a00 */
[----:B------:R-:W-:Y:S01]  /*0090*/  IMAD R15, R17, 0x907, RZ ;  /* 0x00000907110f7824 */ /* 0x000fe200078e02ff */
[----:B------:R-:W2:Y:S01]  /*00a0*/  LDCU.64 UR8, c[0x0][0x358] ;  /* 0x00006b00ff0877ac */ /* 0x000ea20008000a00 */
[----:B------:R-:W3:Y:S05]  /*00b0*/  LDCU.64 UR6, c[0x0][0x398] ;  /* 0x00007300ff0677ac */ /* 0x000eea0008000a00 */
[----:B------:R-:W4:Y:S08]  /*00c0*/  LDC.64 R6, c[0x0][0x380] ;  /* 0x0000e000ff067b82 */ /* 0x000f300000000a00 */
[----:B------:R-:W5:Y:S01]  /*00d0*/  LDC.64 R8, c[0x0][0x398] ;  /* 0x0000e600ff087b82 */ /* 0x000f620000000a00 */
[----:B0-----:R-:W-:-:S04]  /*00e0*/  UIADD3 UR4, UP0, UPT, UR4, 0x8, URZ ;  /* 0x0000000804047890 */ /* 0x001fc8000ff1e0ff */
[----:B------:R-:W-:Y:S02]  /*00f0*/  UIADD3.X UR5, UPT, UPT, URZ, UR5, URZ, UP0, !UPT ;  /* 0x00000005ff057290 */ /* 0x000fe400087fe4ff */
[----:B------:R-:W-:Y:S01]  /*0100*/  MOV R2, UR4 ;  /* 0x0000000400027c02 */ /* 0x000fe20008000f00 */
[----:B------:R-:W0:Y:S01]  /*0110*/  LDC.64 R10, c[0x0][0x388] ;  /* 0x0000e200ff0a7b82 */ /* 0x000e220000000a00 */
[----:B-1----:R-:W-:Y:S02]  /*0120*/  IMAD.WIDE R4, R17, 0x4, R4 ;  /* 0x0000000411047825 */ /* 0x002fe400078e0204 */
[----:B------:R-:W-:-:S03]  /*0130*/  MOV R3, UR5 ;  /* 0x0000000500037c02 */ /* 0x000fc60008000f00 */
[----:B--2---:R-:W2:Y:S01]  /*0140*/  LDG.E R17, desc[UR8][R4.64] ;  /* 0x0000000804117981 */ /* 0x004ea2000c1e1900 */
[----:B------:R-:W-:-:S04]  /*0150*/  IMAD.WIDE R12, R15, 0x4, R2 ;  /* 0x000000040f0c7825 */ /* 0x000fc800078e0202 */
[----:B----4-:R-:W-:Y:S01]  /*0160*/  IMAD.WIDE R6, R15, 0x4, R6 ;  /* 0x000000040f067825 */ /* 0x010fe200078e0206 */
[----:B------:R-:W4:Y:S04]  /*0170*/  LDG.E R14, desc[UR8][R12.64+-0x8] ;  /* 0xfffff8080c0e7981 */ /* 0x000f28000c1e1900 */
[----:B-----5:R-:W4:Y:S04]  /*0180*/  LDG.E R19, desc[UR8][R8.64] ;  /* 0x0000000808137981 */ /* 0x020f28000c1e1900 */
[----:B------:R-:W2:Y:S04]  /*0190*/  LDG.E R0, desc[UR8][R6.64] ;  /* 0x0000000806007981 */ /* 0x000ea8000c1e1900 */
[----:B0-----:R-:W5:Y:S01]  /*01a0*/  LDG.E R16, desc[UR8][R10.64+0xfcc4] ;  /* 0x00fcc4080a107981 */ /* 0x001f62000c1e1900 */
[----:B----4-:R-:W-:-:S04]  /*01b0*/  FMUL R19, R14, R19 ;  /* 0x000000130e137220 */ /* 0x010fc80000400000 */
[----:B--2---:R-:W-:-:S04]  /*01c0*/  FFMA R17, R0, R17, -R19 ;  /* 0x0000001100117223 */ /* 0x004fc80000000813 */
[----:B-----5:R-:W-:Y:S02]  /*01d0*/  FFMA R17, R0, R16, R17 ;  /* 0x0000001000117223 */ /* 0x020fe40000000011 */
[----:B------:R-:W2:Y:S04]  /*01e0*/  LDG.E R0, desc[UR8][R6.64+0x4] ;  /* 0x0000040806007981 */ /* 0x000ea8000c1e1900 */
[----:B------:R0:W-:Y:S04]  /*01f0*/  STG.E desc[UR8][R6.64], R17 ;  /* 0x0000001106007986 */ /* 0x0001e8000c101908 */
[----:B------:R-:W4:Y:S04]  /*0200*/  LDG.E R14, desc[UR8][R12.64+-0x4] ;  /* 0xfffffc080c0e7981 */ /* 0x000f28000c1e1900 */
[----:B------:R-:W4:Y:S04]  /*0210*/  LDG.E R21, desc[UR8][R8.64+0x4] ;  /* 0x0000040808157981 */ /* 0x000f28000c1e1900 */
[----:B------:R-:W2:Y:S04]  /*0220*/  LDG.E R19, desc[UR8][R4.64] ;  /* 0x0000000804137981 */ /* 0x000ea8000c1e1900 */
[----:B------:R-:W5:Y:S01]  /*0230*/  LDG.E R23, desc[UR8][R10.64+0xfcc8] ;  /* 0x00fcc8080a177981 */ /* 0x000f62000c1e1900 */
[----:B----4-:R-:W-:-:S04]  /*0240*/  FMUL R21, R14, R21 ;  /* 0x000000150e157220 */ /* 0x010fc80000400000 */
[----:B--2---:R-:W-:Y:S02]  /*0250*/  FFMA R0, R0, R19, -R21 ;  /* 0x0000001300007223 */ /* 0x004fe40000000815 */
[----:B------:R-:W2:Y:S02]  /*0260*/  LDG.E R21, desc[UR8][R6.64] ;  /* 0x0000000806157981 */ /* 0x000ea4000c1e1900 */
[----:B-----5:R-:W-:Y:S02]  /*0270*/  FFMA R23, R23, R17, R0 ;  /* 0x0000001117177223 */ /* 0x020fe40000000000 */
[----:B------:R-:W4:Y:S04]  /*0280*/  LDG.E R0, desc[UR8][R6.64+0x8] ;  /* 0x0000080806007981 */ /* 0x000f28000c1e1900 */
[----:B------:R1:W-:Y:S04]  /*0290*/  STG.E desc[UR8][R6.64+0x4], R23 ;  /* 0x0000041706007986 */ /* 0x0003e8000c101908 */
[----:B------:R-:W5:Y:S04]  /*02a0*/  LDG.E R14, desc[UR8][R12.64] ;  /* 0x000000080c0e7981 */ /* 0x000f68000c1e1900 */
[----:B------:R-:W5:Y:S04]  /*02b0*/  LDG.E R19, desc[UR8][R8.64+0x8] ;  /* 0x0000080808137981 */ /* 0x000f68000c1e1900 */
[----:B0-----:R-:W4:Y:S04]  /*02c0*/  LDG.E R17, desc[UR8][R4.64] ;  /* 0x0000000804117981 */ /* 0x001f28000c1e1900 */
[----:B------:R-:W2:Y:S04]  /*02d0*/  LDG.E R16, desc[UR8][R10.64+0xfccc] ;  /* 0x00fccc080a107981 */ /* 0x000ea8000c1e1900 */
[----:B-1----:R-:W3:Y:S01]  /*02e0*/  LDG.E R23, desc[UR8][R6.64] ;  /* 0x0000000806177981 */ /* 0x002ee2000c1e1900 */
[----:B-----5:R-:W-:-:S04]  /*02f0*/  FMUL R19, R14, R19 ;  /* 0x000000130e137220 */ /* 0x020fc80000400000 */
[----:B----4-:R-:W-:-:S04]  /*0300*/  FFMA R0, R0, R17, -R19 ;  /* 0x0000001100007223 */ /* 0x010fc80000000813 */
[----:B--2---:R-:W-:Y:S02]  /*0310*/  FFMA R21, R21, R16, R0 ;  /* 0x0000001015157223 */ /* 0x004fe40000000000 */
[----:B------:R-:W2:Y:S04]  /*0320*/  LDG.E R0, desc[UR8][R6.64+0xc] ;  /* 0x00000c0806007981 */ /* 0x000ea8000c1e1900 */
[----:B------:R0:W-:Y:S04]  /*0330*/  STG.E desc[UR8][R6.64+0x8], R21 ;  /* 0x0000081506007986 */ /* 0x0001e8000c101908 */
[----:B------:R-:W4:Y:S04]  /*0340*/  LDG.E R14, desc[UR8][R12.64+0x4] ;  /* 0x000004080c0e7981 */ /* 0x000f28000c1e1900 */
[----:B------:R-:W4:Y:S04]  /*0350*/  LDG.E R19, desc[UR8][R8.64+0xc] ;  /* 0x00000c0808137981 */ /* 0x000f28000c1e1900 */
[----:B------:R-:W2:Y:S04]  /*0360*/  LDG.E R17, desc[UR8][R4.64] ;  /* 0x0000000804117981 */ /* 0x000ea8000c1e1900 */
[----:B------:R-:W3:Y:S01]  /*0370*/  LDG.E R16, desc[UR8][R10.64+0xfcd0] ;  /* 0x00fcd0080a107981 */ /* 0x000ee2000c1e1900 */
[----:B------:R-:W-:-:S03]  /*0380*/  IADD3 R15, PT, PT, R15, 0x4, RZ ;  /* 0x000000040f0f7810 */ /* 0x000fc60007ffe0ff */
[----:B0-----:R-:W5:Y:S01]  /*0390*/  LDG.E R21, desc[UR8][R6.64] ;  /* 0x0000000806157981 */ /* 0x001f62000c1e1900 */
[----:B----4-:R-:W-:-:S04]  /*03a0*/  FMUL R19, R14, R19 ;  /* 0x000000130e137220 */ /* 0x010fc80000400000 */
[----:B--2---:R-:W-:-:S04]  /*03b0*/  FFMA R0, R0, R17, -R19 ;  /* 0x0000001100007223 */ /* 0x004fc80000000813 */
[----:B---3--:R-:W-:Y:S01]  /*03c0*/  FFMA R23, R23, R16, R0 ;  /* 0x0000001017177223 */ /* 0x008fe20000000000 */
[----:B------:R-:W-:Y:S01]  /*03d0*/  IMAD.WIDE R16, R15, 0x4, R2 ;  /* 0x000000040f107825 */ /* 0x000fe200078e0202 */
[----:B------:R-:W2:Y:S04]  /*03e0*/  LDG.E R0, desc[UR8][R6.64+0x10] ;  /* 0x0000100806007981 */ /* 0x000ea8000c1e1900 */
[----:B------:R0:W-:Y:S04]  /*03f0*/  STG.E desc[UR8][R6.64+0xc], R23 ;  /* 0x00000c1706007986 */ /* 0x0001e8000c101908 */
[----:B------:R-:W3:Y:S04]  /*0400*/  LDG.E R12, desc[UR8][R16.64+-0x8] ;  /* 0xfffff808100c7981 */ /* 0x000ee8000c1e1900 */
[----:B------:R-:W3:Y:S04]  /*0410*/  LDG.E R19, desc[UR8][R8.64+0x10] ;  /* 0x0000100808137981 */ /* 0x000ee8000c1e1900 */
[----:B------:R-:W2:Y:S04]  /*0420*/  LDG.E R13, desc[UR8][R4.64] ;  /* 0x00000008040d7981 */ /* 0x000ea8000c1e1900 */
[----:B------:R-:W5:Y:S04]  /*0430*/  LDG.E R14, desc[UR8][R10.64+0xfcd4] ;  /* 0x00fcd4080a0e7981 */ /* 0x000f68000c1e1900 */
[----:B0-----:R-:W4:Y:S01]  /*0440*/  LDG.E R23, desc[UR8][R6.64] ;  /* 0x0000000806177981 */ /* 0x001f22000c1e1900 */
[----:B---3--:R-:W-:-:S04]  /*0450*/  FMUL R19, R12, R19 ;  /* 0x000000130c137220 */ /* 0x008fc80000400000 */
[----:B--2---:R-:W-:-:S04]  /*0460*/  FFMA R0, R0, R13, -R19 ;  /* 0x0000000d00007223 */ /* 0x004fc80000000813 */
[----:B-----5:R-:W-:Y:S02]  /*0470*/  FFMA R21, R21, R14, R0 ;  /* 0x0000000e15157223 */ /* 0x020fe40000000000 */
[----:B------:R-:W2:Y:S04]  /*0480*/  LDG.E R0, desc[UR8][R6.64+0x14] ;  /* 0x0000140806007981 */ /* 0x000ea8000c1e1900 */
[----:B------:R0:W-:Y:S04]  /*0490*/  STG.E desc[UR8][R6.64+0x10], R21 ;  /* 0x0000101506007986 */ /* 0x0001e8000c101908 */
[----:B------:R-:W3:Y:S04]  /*04a0*/  LDG.E R12, desc[UR8][R16.64+-0x4] ;  /* 0xfffffc08100c7981 */ /* 0x000ee8000c1e1900 */
[----:B------:R-:W3:Y:S04]  /*04b0*/  LDG.E R19, desc[UR8][R8.64+0x14] ;  /* 0x0000140808137981 */ /* 0x000ee8000c1e1900 */
[----:B------:R-:W2:Y:S04]  /*04c0*/  LDG.E R13, desc[UR8][R4.64] ;  /* 0x00000008040d7981 */ /* 0x000ea8000c1e1900 */
[----:B------:R-:W4:Y:S04]  /*04d0*/  LDG.E R14, desc[UR8][R10.64+0xfcd8] ;  /* 0x00fcd8080a0e7981 */ /* 0x000f28000c1e1900 */
[----:B0-----:R-:W5:Y:S01]  /*04e0*/  LDG.E R21, desc[UR8][R6.64] ;  /* 0x0000000806157981 */ /* 0x001f62000c1e1900 */
[----:B---3--:R-:W-:-:S04]  /*04f0*/  FMUL R19, R12, R19 ;  /* 0x000000130c137220 */ /* 0x008fc80000400000 */
[----:B--2---:R-:W-:-:S04]  /*0500*/  FFMA R0, R0, R13, -R19 ;  /* 0x0000000d00007223 */ /* 0x004fc80000000813 */
[----:B----4-:R-:W-:Y:S02]  /*0510*/  FFMA R23, R23, R14, R0 ;  /* 0x0000000e17177223 */ /* 0x010fe40000000000 */
[----:B------:R-:W2:Y:S04]  /*0520*/  LDG.E R0, desc[UR8][R6.64+0x18] ;  /* 0x0000180806007981 */ /* 0x000ea8000c1e1900 */
[----:B------:R0:W-:Y:S04]  /*0530*/  STG.E desc[UR8][R6.64+0x14], R23 ;  /* 0x0000141706007986 */ /* 0x0001e8000c101908 */
[----:B------:R-:W3:Y:S04]  /*0540*/  LDG.E R19, desc[UR8][R8.64+0x18] ;  /* 0x0000180808137981 */ /* 0x000ee8000c1e1900 */
[----:B------:R-:W3:Y:S04]  /*0550*/  LDG.E R12, desc[UR8][R16.64] ;  /* 0x00000008100c7981 */ /* 0x000ee8000c1e1900 */
[----:B------:R-:W2:Y:S04]  /*0560*/  LDG.E R13, desc[UR8][R4.64] ;  /* 0x00000008040d7981 */ /* 0x000ea8000c1e1900 */
[----:B------:R1:W5:Y:S01]  /*0570*/  LDG.E R14, desc[UR8][R10.64+0xfcdc] ;  /* 0x00fcdc080a0e7981 */ /* 0x000362000c1e1900 */
[----:B------:R-:W-:-:S02]  /*0580*/  UIADD3 UR6, UP0, UPT, UR6, 0x8, URZ ;  /* 0x0000000806067890 */ /* 0x000fc4000ff1e0ff */
[----:B------:R-:W-:Y:S02]  /*0590*/  UIADD3 UR4, UP2, UPT, UR4, 0xfcd8, URZ ;  /* 0x0000fcd804047890 */ /* 0x000fe4000ff5e0ff */
[----:B------:R-:W-:Y:S02]  /*05a0*/  UIADD3 UR6, UP1, UPT, UR6, 0x10, URZ ;  /* 0x0000001006067890 */ /* 0x000fe4000ff3e0ff */
[----:B------:R-:W-:Y:S02]  /*05b0*/  UIADD3.X UR5, UPT, UPT, URZ, UR5, URZ, UP2, !UPT ;  /* 0x00000005ff057290 */ /* 0x000fe400097fe4ff */
[----:B------:R-:W-:Y:S02]  /*05c0*/  UIADD3.X UR7, UPT, UPT, URZ, URZ, UR7, UP1, UP0 ;  /* 0x000000ffff077290 */ /* 0x000fe40008fe0407 */
[----:B-1----:R-:W-:Y:S02]  /*05d0*/  MOV R10, UR6 ;  /* 0x00000006000a7c02 */ /* 0x002fe40008000f00 */
[----:B------:R-:W-:-:S02]  /*05e0*/  MOV R9, UR5 ;  /* 0x0000000500097c02 */ /* 0x000fc40008000f00 */
[----:B------:R-:W-:Y:S02]  /*05f0*/  MOV R11, UR7 ;  /* 0x00000007000b7c02 */ /* 0x000fe40008000f00 */
[----:B------:R-:W-:Y:S01]  /*0600*/  MOV R8, UR4 ;  /* 0x0000000400087c02 */ /* 0x000fe20008000f00 */
[----:B------:R-:W-:Y:S01]  /*0610*/  UMOV UR4, 0x4 ;  /* 0x0000000400047882 */ /* 0x000fe20000000000 */
[----:B---3--:R-:W-:-:S04]  /*0620*/  FMUL R19, R12, R19 ;  /* 0x000000130c137220 */ /* 0x008fc80000400000 */
[----:B--2---:R-:W-:-:S04]  /*0630*/  FFMA R0, R0, R13, -R19 ;  /* 0x0000000d00007223 */ /* 0x004fc80000000813 */
[----:B-----5:R-:W-:-:S05]  /*0640*/  FFMA R21, R21, R14, R0 ;  /* 0x0000000e15157223 */ /* 0x020fca0000000000 */
[----:B------:R0:W-:Y:S01]  /*0650*/  STG.E desc[UR8][R6.64+0x18], R21 ;  /* 0x0000181506007986 */ /* 0x0001e2000c101908 */
[----:B------:R-:W-:-:S04]  /*0660*/  IADD3 R0, P0, PT, R6, 0x18, RZ ;  /* 0x0000001806007810 */ /* 0x000fc80007f1e0ff */
[----:B------:R-:W-:-:S09]  /*0670*/  IADD3.X R19, PT, PT, RZ, R7, RZ, P0, !PT ;  /* 0x00000007ff137210 */ /* 0x000fd200007fe4ff */
.L_x_4:
[----:B-1----:R-:W-:Y:S01]  /*0680*/  MOV R12, R0 ;  /* 0x00000000000c7202 */ /* 0x002fe20000000f00 */
[----:B------:R1:W2:Y:S01]  /*0690*/  LDG.E R16, desc[UR8][R16.64+0x4] ;  /* 0x0000040810107981 */ /* 0x0002a2000c1e1900 */
[----:B------:R-:W-:-:S03]  /*06a0*/  MOV R13, R19 ;  /* 0x00000013000d7202 */ /* 0x000fc60000000f00 */
[----:B0-----:R-:W2:Y:S04]  /*06b0*/  LDG.E R21, desc[UR8][R10.64+0x4] ;  /* 0x000004080a157981 */ /* 0x001ea8000c1e1900 */
[----:B------:R-:W3:Y:S04]  /*06c0*/  LDG.E R19, desc[UR8][R4.64] ;  /* 0x0000000804137981 */ /* 0x000ee8000c1e1900 */
[----:B------:R-:W3:Y:S04]  /*06d0*/  LDG.E R0, desc[UR8][R12.64+0x4] ;  /* 0x000004080c007981 */ /* 0x000ee8000c1e1900 */
[----:B------:R-:W4:Y:S04]  /*06e0*/  LDG.E R23, desc[UR8][R6.64] ;  /* 0x0000000806177981 */ /* 0x000f28000c1e1900 */
[----:B------:R-:W4:Y:S01]  /*06f0*/  LDG.E R14, desc[UR8][R8.64] ;  /* 0x00000008080e7981 */ /* 0x000f22000c1e1900 */
[----:B-1----:R-:W-:Y:S01]  /*0700*/  IADD3 R17, PT, PT, R15, 0x4, RZ ;  /* 0x000000040f117810 */ /* 0x002fe20007ffe0ff */
[----:B--2---:R-:W-:-:S04]  /*0710*/  FMUL R21, R16, R21 ;  /* 0x0000001510157220 */ /* 0x004fc80000400000 */
[----:B------:R-:W-:-:S04]  /*0720*/  IMAD.WIDE R16, R17, 0x4, R2 ;  /* 0x0000000411107825 */ /* 0x000fc800078e0202 */
[----:B---3--:R-:W-:-:S04]  /*0730*/  FFMA R0, R0, R19, -R21 ;  /* 0x0000001300007223 */ /* 0x008fc80000000815 */
[----:B----4-:R-:W-:Y:S02]  /*0740*/  FFMA R23, R23, R14, R0 ;  /* 0x0000000e17177223 */ /* 0x010fe40000000000 */
[----:B------:R-:W2:Y:S04]  /*0750*/  LDG.E R0, desc[UR8][R12.64+0x8] ;  /* 0x000008080c007981 */ /* 0x000ea8000c1e1900 */
[----:B------:R0:W-:Y:S04]  /*0760*/  STG.E desc[UR8][R12.64+0x4], R23 ;  /* 0x000004170c007986 */ /* 0x0001e8000c101908 */
[----:B------:R-:W3:Y:S04]  /*0770*/  LDG.E R14, desc[UR8][R16.64+-0x8] ;  /* 0xfffff808100e7981 */ /* 0x000ee8000c1e1900 */
[----:B------:R-:W3:Y:S04]  /*0780*/  LDG.E R21, desc[UR8][R10.64+0x8] ;  /* 0x000008080a157981 */ /* 0x000ee8000c1e1900 */
[----:B------:R-:W2:Y:S04]  /*0790*/  LDG.E R19, desc[UR8][R4.64] ;  /* 0x0000000804137981 */ /* 0x000ea8000c1e1900 */
[----:B------:R-:W4:Y:S04]  /*07a0*/  LDG.E R25, desc[UR8][R6.64] ;  /* 0x0000000806197981 */ /* 0x000f28000c1e1900 */
[----:B------:R-:W4:Y:S01]  /*07b0*/  LDG.E R18, desc[UR8][R8.64+0x4] ;  /* 0x0000040808127981 */ /* 0x000f22000c1e1900 */
        /* <DEDUP_REMOVED lines=8> */
[----:B0-----:R-:W4:Y:S04]  /*0840*/  LDG.E R23, desc[UR8][R6.64] ;  /* 0x0000000806177981 */ /* 0x001f28000c1e1900 */
        /* <DEDUP_REMOVED lines=9> */
[----:B-1----:R-:W4:Y:S04]  /*08e0*/  LDG.E R25, desc[UR8][R6.64] ;  /* 0x0000000806197981 */ /* 0x002f28000c1e1900 */
        /* <DEDUP_REMOVED lines=12> */
[----:B--2---:R-:W-:Y:S01]  /*09b0*/  FFMA R0, R0, R19, -R21 ;  /* 0x0000001300007223 */ /* 0x004fe20000000815 */
[----:B------:R-:W-:-:S03]  /*09c0*/  IADD3 R19, PT, PT, R15, 0x8, RZ ;  /* 0x000000080f137810 */ /* 0x000fc60007ffe0ff */
[----:B----4-:R-:W-:Y:S02]  /*09d0*/  FFMA R23, R23, R18, R0 ;  /* 0x0000001217177223 */ /* 0x010fe40000000000 */
[----:B------:R-:W-:Y:S01]  /*09e0*/  IMAD.WIDE R18, R19, 0x4, R2 ;  /* 0x0000000413127825 */ /* 0x000fe200078e0202 */
        /* <DEDUP_REMOVED lines=39> */
[----:B------:R-:W-:-:S05]  /*0c60*/  IADD3 R21, PT, PT, R15, 0xc, RZ ;  /* 0x0000000c0f157810 */ /* 0x000fca0007ffe0ff */
[----:B------:R-:W-:-:S04]  /*0c70*/  IMAD.WIDE R20, R21, 0x4, R2 ;  /* 0x0000000415147825 */ /* 0x000fc800078e0202 */
        /* <DEDUP_REMOVED lines=38> */
[----:B------:R-:W-:Y:S01]  /*0ee0*/  IADD3 R15, PT, PT, R15, 0x10, RZ ;  /* 0x000000100f0f7810 */ /* 0x000fe20007ffe0ff */
[----:B---3--:R-:W-:-:S04]  /*0ef0*/  FMUL R19, R14, R19 ;  /* 0x000000130e137220 */ /* 0x008fc80000400000 */
[----:B--2---:R-:W-:-:S04]  /*0f00*/  FFMA R0, R0, R17, -R19 ;  /* 0x0000001100007223 */ /* 0x004fc80000000813 */
[----:B----4-:R-:W-:Y:S01]  /*0f10*/  FFMA R23, R23, R16, R0 ;  /* 0x0000001017177223 */ /* 0x010fe20000000000 */
        /* <DEDUP_REMOVED lines=23> */
[----:B------:R0:W4:Y:S04]  /*1090*/  LDG.E R21, desc[UR8][R10.64+0x40] ;  /* 0x000040080a157981 */ /* 0x000128000c1e1900 */
[----:B------:R-:W4:Y:S04]  /*10a0*/  LDG.E R14, desc[UR8][R16.64] ;  /* 0x00000008100e7981 */ /* 0x000f28000c1e1900 */
[----:B------:R-:W2:Y:S04]  /*10b0*/  LDG.E R19, desc[UR8][R4.64] ;  /* 0x0000000804137981 */ /* 0x000ea8000c1e1900 */
[----:B------:R5:W3:Y:S04]  /*10c0*/  LDG.E R18, desc[UR8][R8.64+0x3c] ;  /* 0x00003c0808127981 */ /* 0x000ae8000c1e1900 */
[----:B-1----:R-:W3:Y:S01]  /*10d0*/  LDG.E R25, desc[UR8][R6.64] ;  /* 0x0000000806197981 */ /* 0x002ee2000c1e1900 */
[----:B------:R-:W-:-:S04]  /*10e0*/  UIADD3 UR4, UPT, UPT, UR4, 0x10, URZ ;  /* 0x0000001004047890 */ /* 0x000fc8000fffe0ff */
[----:B------:R-:W-:Y:S01]  /*10f0*/  UISETP.NE.AND UP0, UPT, UR4, 0x904, UPT ;  /* 0x000009040400788c */ /* 0x000fe2000bf05270 */
[----:B0-----:R-:W-:Y:S02]  /*1100*/  IADD3 R10, P0, PT, R10, 0x40, RZ ;  /* 0x000000400a0a7810 */ /* 0x001fe40007f1e0ff */
[----:B-----5:R-:W-:Y:S02]  /*1110*/  IADD3 R8, P2, PT, R8, 0x40, RZ ;  /* 0x0000004008087810 */ /* 0x020fe40007f5e0ff */
[----:B------:R-:W-:Y:S02]  /*1120*/  IADD3.X R11, PT, PT, RZ, R11, RZ, P0, !PT ;  /* 0x0000000bff0b7210 */ /* 0x000fe400007fe4ff */
[----:B------:R-:W-:Y:S01]  /*1130*/  IADD3.X R9, PT, PT, RZ, R9, RZ, P2, !PT ;  /* 0x00000009ff097210 */ /* 0x000fe200017fe4ff */
[----:B----4-:R-:W-:-:S04]  /*1140*/  FMUL R21, R14, R21 ;  /* 0x000000150e157220 */ /* 0x010fc80000400000 */
[----:B--2---:R-:W-:-:S04]  /*1150*/  FFMA R0, R0, R19, -R21 ;  /* 0x0000001300007223 */ /* 0x004fc80000000815 */
[----:B---3--:R-:W-:-:S05]  /*1160*/  FFMA R25, R25, R18, R0 ;  /* 0x0000001219197223 */ /* 0x008fca0000000000 */
[----:B------:R1:W-:Y:S01]  /*1170*/  STG.E desc[UR8][R12.64+0x40], R25 ;  /* 0x000040190c007986 */ /* 0x0003e2000c101908 */
[----:B------:R-:W-:-:S04]  /*1180*/  IADD3 R0, P1, PT, R12, 0x40, RZ ;  /* 0x000000400c007810 */ /* 0x000fc80007f3e0ff */
[----:B------:R-:W-:Y:S01]  /*1190*/  IADD3.X R19, PT, PT, RZ, R13, RZ, P1, !PT ;  /* 0x0000000dff137210 */ /* 0x000fe20000ffe4ff */
[----:B------:R-:W-:Y:S08]  /*11a0*/  BRA.U UP0, `(.L_x_4) ;  /* 0xfffffff500347547 */ /* 0x000ff0000b83ffff */
[----:B------:R-:W-:Y:S05]  /*11b0*/  EXIT ;  /* 0x000000000000794d */ /* 0x000fea0003800000 */
.L_x_5:
        /* <DEDUP_REMOVED lines=12> */
.L_x_13:


//--------------------- .text._Z14kernel_columnaPfS_S_S_Pi --------------------------
	.section	.text._Z14kernel_columnaPfS_S_S_Pi,"ax",@progbits
	.align	128
        .global         _Z14kernel_columnaPfS_S_S_Pi
        .type           _Z14kernel_columnaPfS_S_S_Pi,@function
        .size           _Z14kernel_columnaPfS_S_S_Pi,(.L_x_14 - _Z14kernel_columnaPfS_S_S_Pi)
        .other          _Z14kernel_columnaPfS_S_S_Pi,@"STO_CUDA_ENTRY STV_DEFAULT"
_Z14kernel_columnaPfS_S_S_Pi:
.text._Z14kernel_columnaPfS_S_S_Pi:
        /* <DEDUP_REMOVED lines=8> */
[----:B------:R-:W-:Y:S01]  /*0080*/  ISETP.NE.AND P0, PT, R15, RZ, PT ;  /* 0x000000ff0f00720c */ /* 0x000fe20003f05270 */
[----:B------:R-:W1:Y:S01]  /*0090*/  LDCU.64 UR18, c[0x0][0x380] ;  /* 0x00007000ff1277ac */ /* 0x000e620008000a00 */
[----:B------:R-:W-:Y:S01]  /*00a0*/  UMOV UR4, 0x4838 ;  /* 0x0000483800047882 */ /* 0x000fe20000000000 */
[----:B------:R-:W-:Y:S01]  /*00b0*/  UMOV UR5, 0x0 ;  /* 0x0000000000057882 */ /* 0x000fe20000000000 */
[----:B------:R-:W-:Y:S01]  /*00c0*/  UMOV UR6, 0x8 ;  /* 0x0000000800067882 */ /* 0x000fe20000000000 */
[----:B------:R-:W-:Y:S01]  /*00d0*/  UMOV UR7, 0x0 ;  /* 0x0000000000077882 */ /* 0x000fe20000000000 */
[----:B------:R-:W2:Y:S01]  /*00e0*/  LDCU.64 UR12, c[0x0][0x358] ;  /* 0x00006b00ff0c77ac */ /* 0x000ea20008000a00 */
[----:B0-----:R-:W-:Y:S02]  /*00f0*/  UIMAD.WIDE.U32 UR6, UR8, 0x1, UR6 ;  /* 0x00000001080678a5 */ /* 0x001fe4000f8e0006 */
[----:B-1----:R-:W-:-:S02]  /*0100*/  UIMAD.WIDE.U32 UR4, UR18, 0x1, UR4 ;  /* 0x00000001120478a5 */ /* 0x002fc4000f8e0004 */
[----:B------:R-:W-:Y:S02]  /*0110*/  UIADD3 UR10, UPT, UPT, UR7, UR9, URZ ;  /* 0x00000009070a7290 */ /* 0x000fe4000fffe0ff */
[----:B------:R-:W-:Y:S01]  /*0120*/  UIADD3 UR17, UPT, UPT, UR5, UR19, URZ ;  /* 0x0000001305117290 */ /* 0x000fe2000fffe0ff */
[----:B--2---:R-:W-:Y:S11]  /*0130*/  @P0 BRA `(.L_x_6) ;  /* 0x0000000c00800947 */ /* 0x004ff60003800000 */
[----:B------:R-:W0:Y:S01]  /*0140*/  LDC.64 R10, c[0x0][0x388] ;  /* 0x0000e200ff0a7b82 */ /* 0x000e220000000a00 */
[----:B------:R-:W1:Y:S07]  /*0150*/  LDCU.64 UR8, c[0x0][0x388] ;  /* 0x00007100ff0877ac */ /* 0x000e6e0008000a00 */
[----:B------:R-:W2:Y:S08]  /*0160*/  LDC.64 R2, c[0x0][0x398] ;  /* 0x0000e600ff027b82 */ /* 0x000eb00000000a00 */
[----:B------:R-:W3:Y:S08]  /*0170*/  LDC.64 R6, c[0x0][0x380] ;  /* 0x0000e000ff067b82 */ /* 0x000ef00000000a00 */
[----:B------:R-:W4:Y:S01]  /*0180*/  LDC.64 R8, c[0x0][0x390] ;  /* 0x0000e400ff087b82 */ /* 0x000f220000000a00 */
[----:B0-----:R-:W5:Y:S07]  /*0190*/  LDG.E R12, desc[UR12][R10.64] ;  /* 0x0000000c0a0c7981 */ /* 0x001f6e000c1e1900 */
[----:B------:R-:W0:Y:S01]  /*01a0*/  LDC.64 R4, c[0x0][0x388] ;  /* 0x0000e200ff047b82 */ /* 0x000e220000000a00 */
[----:B--2---:R-:W5:Y:S04]  /*01b0*/  LDG.E R15, desc[UR12][R2.64] ;  /* 0x0000000c020f7981 */ /* 0x004f68000c1e1900 */
[----:B---3--:R-:W2:Y:S04]  /*01c0*/  LDG.E R0, desc[UR12][R6.64] ;  /* 0x0000000c06007981 */ /* 0x008ea8000c1e1900 */
[----:B----4-:R-:W2:Y:S04]  /*01d0*/  LDG.E R13, desc[UR12][R8.64] ;  /* 0x0000000c080d7981 */ /* 0x010ea8000c1e1900 */
[----:B0-----:R-:W3:Y:S01]  /*01e0*/  LDG.E R14, desc[UR12][R4.64+0xfcc4] ;  /* 0x00fcc40c040e7981 */ /* 0x001ee2000c1e1900 */
[----:B-----5:R-:W-:-:S04]  /*01f0*/  FMUL R15, R12, R15 ;  /* 0x0000000f0c0f7220 */ /* 0x020fc80000400000 */
[----:B--2---:R-:W-:-:S04]  /*0200*/  FFMA R13, R0, R13, -R15 ;  /* 0x0000000d000d7223 */ /* 0x004fc8000000080f */
[----:B---3--:R-:W-:Y:S02]  /*0210*/  FFMA R13, R0, R14, R13 ;  /* 0x0000000e000d7223 */ /* 0x008fe4000000000d */
[----:B------:R-:W2:Y:S04]  /*0220*/  LDG.E R0, desc[UR12][R6.64+0x241c] ;  /* 0x00241c0c06007981 */ /* 0x000ea8000c1e1900 */
[----:B------:R0:W-:Y:S04]  /*0230*/  STG.E desc[UR12][R6.64], R13 ;  /* 0x0000000d06007986 */ /* 0x0001e8000c10190c */
[----:B------:R-:W3:Y:S04]  /*0240*/  LDG.E R12, desc[UR12][R10.64+0x241c] ;  /* 0x00241c0c0a0c7981 */ /* 0x000ee8000c1e1900 */
[----:B------:R-:W3:Y:S04]  /*0250*/  LDG.E R17, desc[UR12][R2.64] ;  /* 0x0000000c02117981 */ /* 0x000ee8000c1e1900 */
[----:B------:R-:W2:Y:S04]  /*0260*/  LDG.E R15, desc[UR12][R8.64+0x4] ;  /* 0x0000040c080f7981 */ /* 0x000ea8000c1e1900 */
[----:B------:R-:W4:Y:S01]  /*0270*/  LDG.E R14, desc[UR12][R4.64+0xfcc4] ;  /* 0x00fcc40c040e7981 */ /* 0x000f22000c1e1900 */
[----:B---3--:R-:W-:-:S04]  /*0280*/  FMUL R17, R12, R17 ;  /* 0x000000110c117220 */ /* 0x008fc80000400000 */
[----:B--2---:R-:W-:-:S04]  /*0290*/  FFMA R15, R0, R15, -R17 ;  /* 0x0000000f000f7223 */ /* 0x004fc80000000811 */
[----:B----4-:R-:W-:Y:S02]  /*02a0*/  FFMA R15, R0, R14, R15 ;  /* 0x0000000e000f7223 */ /* 0x010fe4000000000f */
[----:B------:R-:W2:Y:S04]  /*02b0*/  LDG.E R0, desc[UR12][R6.64+0x4838] ;  /* 0x0048380c06007981 */ /* 0x000ea8000c1e1900 */
[----:B------:R3:W-:Y:S04]  /*02c0*/  STG.E desc[UR12][R6.64+0x241c], R15 ;  /* 0x00241c0f06007986 */ /* 0x0007e8000c10190c */
[----:B------:R-:W4:Y:S04]  /*02d0*/  LDG.E R12, desc[UR12][R10.64+0x4838] ;  /* 0x0048380c0a0c7981 */ /* 0x000f28000c1e1900 */
[----:B------:R-:W4:Y:S04]  /*02e0*/  LDG.E R17, desc[UR12][R2.64] ;  /* 0x0000000c02117981 */ /* 0x000f28000c1e1900 */
[----:B0-----:R-:W2:Y:S04]  /*02f0*/  LDG.E R13, desc[UR12][R8.64+0x8] ;  /* 0x0000080c080d7981 */ /* 0x001ea8000c1e1900 */
[----:B------:R-:W5:Y:S01]  /*0300*/  LDG.E R14, desc[UR12][R4.64+0xfcc4] ;  /* 0x00fcc40c040e7981 */ /* 0x000f62000c1e1900 */
[----:B----4-:R-:W-:-:S04]  /*0310*/  FMUL R17, R12, R17 ;  /* 0x000000110c117220 */ /* 0x010fc80000400000 */
[----:B--2---:R-:W-:-:S04]  /*0320*/  FFMA R13, R0, R13, -R17 ;  /* 0x0000000d000d7223 */ /* 0x004fc80000000811 */
[----:B-----5:R-:W-:Y:S02]  /*0330*/  FFMA R13, R0, R14, R13 ;  /* 0x0000000e000d7223 */ /* 0x020fe4000000000d */
[----:B------:R-:W2:Y:S04]  /*0340*/  LDG.E R0, desc[UR12][R6.64+0x6c54] ;  /* 0x006c540c06007981 */ /* 0x000ea8000c1e1900 */
[----:B------:R0:W-:Y:S04]  /*0350*/  STG.E desc[UR12][R6.64+0x4838], R13 ;  /* 0x0048380d06007986 */ /* 0x0001e8000c10190c */
[----:B------:R-:W4:Y:S04]  /*0360*/  LDG.E R12, desc[UR12][R10.64+0x6c54] ;  /* 0x006c540c0a0c7981 */ /* 0x000f28000c1e1900 */
[----:B------:R-:W4:Y:S04]  /*0370*/  LDG.E R17, desc[UR12][R2.64] ;  /* 0x0000000c02117981 */ /* 0x000f28000c1e1900 */
[----:B---3--:R-:W2:Y:S04]  /*0380*/  LDG.E R15, desc[UR12][R8.64+0xc] ;  /* 0x00000c0c080f7981 */ /* 0x008ea8000c1e1900 */
[----:B------:R-:W3:Y:S01]  /*0390*/  LDG.E R14, desc[UR12][R4.64+0xfcc4] ;  /* 0x00fcc40c040e7981 */ /* 0x000ee2000c1e1900 */
[----:B----4-:R-:W-:-:S04]  /*03a0*/  FMUL R17, R12, R17 ;  /* 0x000000110c117220 */ /* 0x010fc80000400000 */
[----:B--2---:R-:W-:-:S04]  /*03b0*/  FFMA R15, R0, R15, -R17 ;  /* 0x0000000f000f7223 */ /* 0x004fc80000000811 */
[----:B---3--:R-:W-:Y:S02]  /*03c0*/  FFMA R15, R0, R14, R15 ;  /* 0x0000000e000f7223 */ /* 0x008fe4000000000f */
[----:B------:R-:W2:Y:S04]  /*03d0*/  LDG.E R0, desc[UR12][R6.64+0x9070] ;  /* 0x0090700c06007981 */ /* 0x000ea8000c1e1900 */
[----:B------:R-:W-:Y:S04]  /*03e0*/  STG.E desc[UR12][R6.64+0x6c54], R15 ;  /* 0x006c540f06007986 */ /* 0x000fe8000c10190c */
[----:B------:R3:W4:Y:S04]  /*03f0*/  LDG.E R12, desc[UR12][R10.64+0x9070] ;  /* 0x0090700c0a0c7981 */ /* 0x000728000c1e1900 */
[----:B------:R-:W4:Y:S04]  /*0400*/  LDG.E R17, desc[UR12][R2.64] ;  /* 0x0000000c02117981 */ /* 0x000f28000c1e1900 */
[----:B0-----:R-:W2:Y:S04]  /*0410*/  LDG.E R13, desc[UR12][R8.64+0x10] ;  /* 0x0000100c080d7981 */ /* 0x001ea8000c1e1900 */
[----:B------:R-:W5:Y:S01]  /*0420*/  LDG.E R14, desc[UR12][R4.64+0xfcc4] ;  /* 0x00fcc40c040e7981 */ /* 0x000f62000c1e1900 */
[----:B------:R-:W-:-:S02]  /*0430*/  UIADD3 UR15, UP2, UPT, UR4, 0x9070, URZ ;  /* 0x00009070040f7890 */ /* 0x000fc4000ff5e0ff */
[----:B-1----:R-:W-:Y:S02]  /*0440*/  UIADD3 UR8, UP0, UPT, UR8, 0x4838, URZ ;  /* 0x0000483808087890 */ /* 0x002fe4000ff1e0ff */
[----:B------:R-:W-:Y:S02]  /*0450*/  UIADD3.X UR16, UPT, UPT, URZ, UR17, URZ, UP2, !UPT ;  /* 0x00000011ff107290 */ /* 0x000fe400097fe4ff */
[----:B------:R-:W-:Y:S02]  /*0460*/  UIADD3 UR11, UP1, UPT, UR6, 0x10, URZ ;  /* 0x00000010060b7890 */ /* 0x000fe4000ff3e0ff */
[----:B------:R-:W-:Y:S02]  /*0470*/  UIADD3 UR8, UP2, UPT, UR8, 0x9070, URZ ;  /* 0x0000907008087890 */ /* 0x000fe4000ff5e0ff */
[----:B------:R-:W-:Y:S02]  /*0480*/  UIADD3.X UR14, UPT, UPT, URZ, UR10, URZ, UP1, !UPT ;  /* 0x0000000aff0e7290 */ /* 0x000fe40008ffe4ff */
[----:B------:R-:W-:Y:S01]  /*0490*/  UIADD3.X UR9, UPT, UPT, URZ, URZ, UR9, UP2, UP0 ;  /* 0x000000ffff097290 */ /* 0x000fe200097e0409 */
[----:B---3--:R-:W-:-:S03]  /*04a0*/  MOV R10, UR11 ;  /* 0x0000000b000a7c02 */ /* 0x008fc60008000f00 */
[----:B------:R-:W-:Y:S01]  /*04b0*/  MOV R11, UR14 ;  /* 0x0000000e000b7c02 */ /* 0x000fe20008000f00 */
[----:B----4-:R-:W-:-:S04]  /*04c0*/  FMUL R17, R12, R17 ;  /* 0x000000110c117220 */ /* 0x010fc80000400000 */
[----:B--2---:R-:W-:-:S04]  /*04d0*/  FFMA R13, R0, R13, -R17 ;  /* 0x0000000d000d7223 */ /* 0x004fc80000000811 */
[----:B-----5:R-:W-:Y:S01]  /*04e0*/  FFMA R13, R0, R14, R13 ;  /* 0x0000000e000d7223 */ /* 0x020fe2000000000d */
[----:B------:R-:W-:Y:S02]  /*04f0*/  MOV R0, UR15 ;  /* 0x0000000f00007c02 */ /* 0x000fe40008000f00 */
[----:B------:R-:W-:Y:S02]  /*0500*/  MOV R17, UR16 ;  /* 0x0000001000117c02 */ /* 0x000fe40008000f00 */
[----:B------:R0:W-:Y:S02]  /*0510*/  STG.E desc[UR12][R6.64+0x9070], R13 ;  /* 0x0090700d06007986 */ /* 0x0001e4000c10190c */
[----:B0-----:R-:W-:Y:S02]  /*0520*/  MOV R7, UR9 ;  /* 0x0000000900077c02 */ /* 0x001fe40008000f00 */
[----:B------:R-:W-:Y:S01]  /*0530*/  MOV R6, UR8 ;  /* 0x0000000800067c02 */ /* 0x000fe20008000f00 */
[----:B------:R-:W-:-:S06]  /*0540*/  UMOV UR8, 0x4 ;  /* 0x0000000400087882 */ /* 0x000fcc0000000000 */
.L_x_7:
[----:B0-----:R-:W-:Y:S01]  /*0550*/  MOV R8, R0 ;  /* 0x0000000000087202 */ /* 0x001fe20000000f00 */
[----:B------:R-:W2:Y:S01]  /*0560*/  LDG.E R15, desc[UR12][R2.64] ;  /* 0x0000000c020f7981 */ /* 0x000ea2000c1e1900 */
[----:B------:R-:W-:-:S03]  /*0570*/  MOV R9, R17 ;  /* 0x0000001100097202 */ /* 0x000fc60000000f00 */
[----:B------:R-:W2:Y:S04]  /*0580*/  LDG.E R12, desc[UR12][R6.64+-0x241c] ;  /* 0xffdbe40c060c7981 */ /* 0x000ea8000c1e1900 */
[----:B------:R-:W3:Y:S04]  /*0590*/  LDG.E R0, desc[UR12][R8.64+-0x241c] ;  /* 0xffdbe40c08007981 */ /* 0x000ee8000c1e1900 */
[----:B------:R-:W3:Y:S04]  /*05a0*/  LDG.E R13, desc[UR12][R10.64+-0x4] ;  /* 0xfffffc0c0a0d7981 */ /* 0x000ee8000c1e1900 */
[----:B------:R-:W4:Y:S01]  /*05b0*/  LDG.E R14, desc[UR12][R4.64+0xfcc4] ;  /* 0x00fcc40c040e7981 */ /* 0x000f22000c1e1900 */
[----:B--2---:R-:W-:-:S04]  /*05c0*/  FMUL R15, R12, R15 ;  /* 0x0000000f0c0f7220 */ /* 0x004fc80000400000 */
[----:B---3--:R-:W-:-:S04]  /*05d0*/  FFMA R13, R0, R13, -R15 ;  /* 0x0000000d000d7223 */ /* 0x008fc8000000080f */
[----:B----4-:R-:W-:Y:S02]  /*05e0*/  FFMA R13, R0, R14, R13 ;  /* 0x0000000e000d7223 */ /* 0x010fe4000000000d */
        /* <DEDUP_REMOVED lines=13> */
[----:B0-----:R-:W2:Y:S04]  /*06c0*/  LDG.E R13, desc[UR12][R10.64+0x4] ;  /* 0x0000040c0a0d7981 */ /* 0x001ea8000c1e1900 */
        /* <DEDUP_REMOVED lines=8> */
[----:B-1----:R-:W2:Y:S04]  /*0750*/  LDG.E R15, desc[UR12][R10.64+0x8] ;  /* 0x0000080c0a0f7981 */ /* 0x002ea8000c1e1900 */
        /* <DEDUP_REMOVED lines=88> */
[----:B-1----:R-:W3:Y:S04]  /*0ce0*/  LDG.E R17, desc[UR12][R2.64] ;  /* 0x0000000c02117981 */ /* 0x002ee8000c1e1900 */
        /* <DEDUP_REMOVED lines=18> */
[----:B-1----:R1:W2:Y:S04]  /*0e10*/  LDG.E R15, desc[UR12][R10.64+0x38] ;  /* 0x0000380c0a0f7981 */ /* 0x0022a8000c1e1900 */
[----:B------:R-:W5:Y:S01]  /*0e20*/  LDG.E R14, desc[UR12][R4.64+0xfcc4] ;  /* 0x00fcc40c040e7981 */ /* 0x000f62000c1e1900 */
[----:B------:R-:W-:-:S04]  /*0e30*/  UIADD3 UR8, UPT, UPT, UR8, 0x10, URZ ;  /* 0x0000001008087890 */ /* 0x000fc8000fffe0ff */
[----:B------:R-:W-:Y:S01]  /*0e40*/  UISETP.NE.AND UP0, UPT, UR8, 0x4d4, UPT ;  /* 0x000004d40800788c */ /* 0x000fe2000bf05270 */
[----:B---3--:R-:W-:Y:S02]  /*0e50*/  IADD3 R6, P1, PT, R6, 0x241c0, RZ ;  /* 0x000241c006067810 */ /* 0x008fe40007f3e0ff */
[----:B-1----:R-:W-:Y:S02]  /*0e60*/  IADD3 R10, P2, PT, R10, 0x40, RZ ;  /* 0x000000400a0a7810 */ /* 0x002fe40007f5e0ff */
[----:B------:R-:W-:Y:S02]  /*0e70*/  IADD3.X R7, PT, PT, RZ, R7, RZ, P1, !PT ;  /* 0x00000007ff077210 */ /* 0x000fe40000ffe4ff */
[----:B------:R-:W-:Y:S01]  /*0e80*/  IADD3.X R11, PT, PT, RZ, R11, RZ, P2, !PT ;  /* 0x0000000bff0b7210 */ /* 0x000fe200017fe4ff */
[----:B----4-:R-:W-:-:S04]  /*0e90*/  FMUL R17, R12, R17 ;  /* 0x000000110c117220 */ /* 0x010fc80000400000 */
[----:B--2---:R-:W-:-:S04]  /*0ea0*/  FFMA R15, R0, R15, -R17 ;  /* 0x0000000f000f7223 */ /* 0x004fc80000000811 */
[----:B-----5:R-:W-:-:S05]  /*0eb0*/  FFMA R15, R0, R14, R15 ;  /* 0x0000000e000f7223 */ /* 0x020fca000000000f */
[----:B------:R0:W-:Y:S01]  /*0ec0*/  STG.E desc[UR12][R8.64+0x1f988], R15 ;  /* 0x01f9880f08007986 */ /* 0x0001e2000c10190c */
[----:B------:R-:W-:-:S04]  /*0ed0*/  IADD3 R0, P0, PT, R8, 0x241c0, RZ ;  /* 0x000241c008007810 */ /* 0x000fc80007f1e0ff */
[----:B------:R-:W-:Y:S01]  /*0ee0*/  IADD3.X R17, PT, PT, RZ, R9, RZ, P0, !PT ;  /* 0x00000009ff117210 */ /* 0x000fe200007fe4ff */
[----:B------:R-:W-:Y:S08]  /*0ef0*/  BRA.U UP0, `(.L_x_7) ;  /* 0xfffffff500947547 */ /* 0x000ff0000b83ffff */
[----:B------:R-:W1:Y:S01]  /*0f00*/  LDC.64 R2, c[0x0][0x3a0] ;  /* 0x0000e800ff027b82 */ /* 0x000e620000000a00 */
[----:B------:R-:W-:-:S05]  /*0f10*/  HFMA2 R5, -RZ, RZ, 0, 5.9604644775390625e-08 ;  /* 0x00000001ff057431 */ /* 0x000fca00000001ff */
[----:B-1----:R-:W-:Y:S01]  /*0f20*/  STG.E desc[UR12][R2.64], R5 ;  /* 0x0000000502007986 */ /* 0x002fe2000c10190c */
[----:B------:R-:W-:Y:S05]  /*0f30*/  EXIT ;  /* 0x000000000000794d */ /* 0x000fea0003800000 */
.L_x_6:
[----:B------:R-:W0:Y:S08]  /*0f40*/  LDC.64 R4, c[0x0][0x3a0] ;  /* 0x0000e800ff047b82 */ /* 0x000e300000000a00 */
[----:B------:R-:W1:Y:S08]  /*0f50*/  LDC.64 R2, c[0x0][0x398] ;  /* 0x0000e600ff027b82 */ /* 0x000e700000000a00 */
[----:B------:R-:W2:Y:S01]  /*0f60*/  LDC.64 R6, c[0x0][0x388] ;  /* 0x0000e200ff067b82 */ /* 0x000ea20000000a00 */
[----:B0-----:R-:W3:Y:S07]  /*0f70*/  LDG.E R0, desc[UR12][R4.64] ;  /* 0x0000000c04007981 */ /* 0x001eee000c1e1900 */
[----:B------:R-:W0:Y:S01]  /*0f80*/  LDC.64 R8, c[0x0][0x390] ;  /* 0x0000e400ff087b82 */ /* 0x000e220000000a00 */
[----:B---3--:R-:W-:-:S13]  /*0f90*/  ISETP.NE.AND P0, PT, R0, RZ, PT ;  /* 0x000000ff0000720c */ /* 0x008fda0003f05270 */
[----:B012---:R-:W-:Y:S05]  /*0fa0*/  @P0 BRA `(.L_x_8) ;  /* 0x0000000000140947 */ /* 0x007fea0003800000 */
.L_x_9:
[----:B------:R-:W-:Y:S05]  /*0fb0*/  WARPSYNC.ALL ;  /* 0x0000000000007948 */ /* 0x000fea0003800000 */
[----:B------:R-:W-:Y:S06]  /*0fc0*/  BAR.SYNC.DEFER_BLOCKING 0x0 ;  /* 0x0000000000007b1d */ /* 0x000fec0000010000 */
[----:B------:R-:W2:Y:S02]  /*0fd0*/  LDG.E R0, desc[UR12][R4.64] ;  /* 0x0000000c04007981 */ /* 0x000ea4000c1e1900 */
[----:B--2---:R-:W-:-:S13]  /*0fe0*/  ISETP.NE.AND P0, PT, R0, RZ, PT ;  /* 0x000000ff0000720c */ /* 0x004fda0003f05270 */
[----:B------:R-:W-:Y:S05]  /*0ff0*/  @!P0 BRA `(.L_x_9) ;  /* 0xfffffffc00ec8947 */ /* 0x000fea000383ffff */
.L_x_8:
[----:B------:R-:W-:Y:S01]  /*1000*/  UIADD3 UR8, UP0, UPT, UR18, 0x4838, URZ ;  /* 0x0000483812087890 */ /* 0x000fe2000ff1e0ff */
[----:B------:R-:W0:Y:S01]  /*1010*/  LDC.64 R10, c[0x0][0x380] ;  /* 0x0000e000ff0a7b82 */ /* 0x000e220000000a00 */
[C---:B------:R-:W-:Y:S01]  /*1020*/  IMAD.WIDE R2, R15.reuse, 0x4, R2 ;  /* 0x000000040f027825 */ /* 0x040fe200078e0202 */
[----:B------:R-:W2:Y:S01]  /*1030*/  LDG.E R17, desc[UR12][R8.64] ;  /* 0x0000000c08117981 */ /* 0x000ea2000c1e1900 */
[----:B------:R-:W-:Y:S02]  /*1040*/  UIADD3.X UR9, UPT, UPT, URZ, UR19, URZ, UP0, !UPT ;  /* 0x00000013ff097290 */ /* 0x000fe400087fe4ff */
[----:B------:R-:W-:Y:S01]  /*1050*/  MOV R4, UR8 ;  /* 0x0000000800047c02 */ /* 0x000fe20008000f00 */
[----:B------:R-:W-:Y:S01]  /*1060*/  IMAD.WIDE R6, R15, 0x4, R6 ;  /* 0x000000040f067825 */ /* 0x000fe200078e0206 */
[----:B------:R-:W3:Y:S02]  /*1070*/  LDG.E R19, desc[UR12][R2.64] ;  /* 0x0000000c02137981 */ /* 0x000ee4000c1e1900 */
[----:B------:R-:W-:-:S02]  /*1080*/  MOV R5, UR9 ;  /* 0x0000000900057c02 */ /* 0x000fc40008000f00 */
[----:B------:R-:W3:Y:S01]  /*1090*/  LDG.E R14, desc[UR12][R6.64] ;  /* 0x0000000c060e7981 */ /* 0x000ee2000c1e1900 */
[----:B------:R-:W-:-:S03]  /*10a0*/  IMAD.WIDE R12, R15, 0x4, R4 ;  /* 0x000000040f0c7825 */ /* 0x000fc600078e0204 */
[----:B------:R-:W4:Y:S04]  /*10b0*/  LDG.E R16, desc[UR12][R6.64+0xfcc4] ;  /* 0x00fcc40c06107981 */ /* 0x000f28000c1e1900 */
[----:B------:R-:W2:Y:S04]  /*10c0*/  LDG.E R0, desc[UR12][R12.64+-0x4838] ;  /* 0xffb7c80c0c007981 */ /* 0x000ea8000c1e1900 */
[----:B0-----:R-:W4:Y:S01]  /*10d0*/  LDG.E R21, desc[UR12][R10.64] ;  /* 0x0000000c0a157981 */ /* 0x001f22000c1e1900 */
        /* <DEDUP_REMOVED lines=24> */
[----:B------:R-:W-:Y:S04]  /*1260*/  STG.E desc[UR12][R12.64], R21 ;  /* 0x000000150c007986 */ /* 0x000fe8000c10190c */
[----:B------:R-:W3:Y:S04]  /*1270*/  LDG.E R14, desc[UR12][R6.64+0x6c54] ;  /* 0x006c540c060e7981 */ /* 0x000ee8000c1e1900 */
[----:B------:R-:W3:Y:S04]  /*1280*/  LDG.E R19, desc[UR12][R2.64] ;  /* 0x0000000c02137981 */ /* 0x000ee8000c1e1900 */
[----:B------:R-:W2:Y:S04]  /*1290*/  LDG.E R17, desc[UR12][R8.64+0xc] ;  /* 0x00000c0c08117981 */ /* 0x000ea8000c1e1900 */
[----:B-1----:R-:W4:Y:S04]  /*12a0*/  LDG.E R23, desc[UR12][R10.64+0x6c54] ;  /* 0x006c540c0a177981 */ /* 0x002f28000c1e1900 */
[----:B------:R-:W4:Y:S01]  /*12b0*/  LDG.E R16, desc[UR12][R6.64+0xfcc4] ;  /* 0x00fcc40c06107981 */ /* 0x000f22000c1e1900 */
[----:B------:R-:W-:Y:S01]  /*12c0*/  IADD3 R15, PT, PT, R15, 0x241c, RZ ;  /* 0x0000241c0f0f7810 */ /* 0x000fe20007ffe0ff */
[----:B---3--:R-:W-:-:S04]  /*12d0*/  FMUL R19, R14, R19 ;  /* 0x000000130e137220 */ /* 0x008fc80000400000 */
[----:B--2---:R-:W-:Y:S01]  /*12e0*/  FFMA R0, R0, R17, -R19 ;  /* 0x0000001100007223 */ /* 0x004fe20000000813 */
[----:B------:R-:W-:-:S04]  /*12f0*/  IMAD.WIDE R18, R15, 0x4, R4 ;  /* 0x000000040f127825 */ /* 0x000fc800078e0204 */
[----:B----4-:R-:W-:-:S05]  /*1300*/  FFMA R23, R23, R16, R0 ;  /* 0x0000001017177223 */ /* 0x010fca0000000000 */
[----:B------:R0:W-:Y:S04]  /*1310*/  STG.E desc[UR12][R12.64+0x241c], R23 ;  /* 0x00241c170c007986 */ /* 0x0001e8000c10190c */
[----:B------:R-:W2:Y:S04]  /*1320*/  LDG.E R14, desc[UR12][R6.64+0x9070] ;  /* 0x0090700c060e7981 */ /* 0x000ea8000c1e1900 */
[----:B------:R-:W2:Y:S04]  /*1330*/  LDG.E R17, desc[UR12][R2.64] ;  /* 0x0000000c02117981 */ /* 0x000ea8000c1e1900 */
[----:B------:R-:W3:Y:S04]  /*1340*/  LDG.E R9, desc[UR12][R8.64+0x10] ;  /* 0x0000100c08097981 */ /* 0x000ee8000c1e1900 */
[----:B------:R-:W3:Y:S04]  /*1350*/  LDG.E R0, desc[UR12][R18.64+-0x4838] ;  /* 0xffb7c80c12007981 */ /* 0x000ee8000c1e1900 */
[----:B------:R1:W4:Y:S04]  /*1360*/  LDG.E R11, desc[UR12][R10.64+0x9070] ;  /* 0x0090700c0a0b7981 */ /* 0x000328000c1e1900 */
[----:B------:R-:W4:Y:S01]  /*1370*/  LDG.E R16, desc[UR12][R6.64+0xfcc4] ;  /* 0x00fcc40c06107981 */ /* 0x000f22000c1e1900 */
[----:B------:R-:W-:-:S02]  /*1380*/  UIADD3 UR8, UP0, UPT, UR4, 0x9070, URZ ;  /* 0x0000907004087890 */ /* 0x000fc4000ff1e0ff */
[----:B------:R-:W-:Y:S02]  /*1390*/  UIADD3 UR11, UP1, UPT, UR6, 0x10, URZ ;  /* 0x00000010060b7890 */ /* 0x000fe4000ff3e0ff */
[----:B------:R-:W-:Y:S02]  /*13a0*/  UIADD3.X UR9, UPT, UPT, URZ, UR17, URZ, UP0, !UPT ;  /* 0x00000011ff097290 */ /* 0x000fe400087fe4ff */
[----:B------:R-:W-:Y:S01]  /*13b0*/  UIADD3.X UR14, UPT, UPT, URZ, UR10, URZ, UP1, !UPT ;  /* 0x0000000aff0e7290 */ /* 0x000fe20008ffe4ff */
[----:B0-----:R-:W-:Y:S02]  /*13c0*/  IADD3 R12, P0, PT, R6, 0xd8a8, RZ ;  /* 0x0000d8a8060c7810 */ /* 0x001fe40007f1e0ff */
[----:B-1----:R-:W-:Y:S02]  /*13d0*/  MOV R10, UR11 ;  /* 0x0000000b000a7c02 */ /* 0x002fe40008000f00 */
[----:B------:R-:W-:Y:S02]  /*13e0*/  IADD3.X R13, PT, PT, RZ, R7, RZ, P0, !PT ;  /* 0x00000007ff0d7210 */ /* 0x000fe400007fe4ff */
[----:B------:R-:W-:Y:S01]  /*13f0*/  MOV R8, UR8 ;  /* 0x0000000800087c02 */ /* 0x000fe20008000f00 */
[----:B------:R-:W-:Y:S01]  /*1400*/  UMOV UR8, 0x4 ;  /* 0x0000000400087882 */ /* 0x000fe20000000000 */
[----:B--2---:R-:W-:-:S04]  /*1410*/  FMUL R17, R14, R17 ;  /* 0x000000110e117220 */ /* 0x004fc80000400000 */
[----:B---3--:R-:W-:-:S04]  /*1420*/  FFMA R0, R0, R9, -R17 ;  /* 0x0000000900007223 */ /* 0x008fc80000000811 */
[----:B----4-:R-:W-:-:S05]  /*1430*/  FFMA R17, R11, R16, R0 ;  /* 0x000000100b117223 */ /* 0x010fca0000000000 */
[----:B------:R0:W-:Y:S01]  /*1440*/  STG.E desc[UR12][R18.64+-0x4838], R17 ;  /* 0xffb7c81112007986 */ /* 0x0001e2000c10190c */
[----:B------:R-:W-:Y:S02]  /*1450*/  MOV R9, UR9 ;  /* 0x0000000900097c02 */ /* 0x000fe40008000f00 */
[----:B------:R-:W-:-:S07]  /*1460*/  MOV R11, UR14 ;  /* 0x0000000e000b7c02 */ /* 0x000fce0008000f00 */
.L_x_10:
[----:B------:R-:W2:Y:S04]  /*1470*/  LDG.E R21, desc[UR12][R2.64] ;  /* 0x0000000c02157981 */ /* 0x000ea8000c1e1900 */
[----:B------:R-:W2:Y:S04]  /*1480*/  LDG.E R14, desc[UR12][R12.64+-0x241c] ;  /* 0xffdbe40c0c0e7981 */ /* 0x000ea8000c1e1900 */
[----:B------:R-:W3:Y:S04]  /*1490*/  LDG.E R0, desc[UR12][R18.64+-0x241c] ;  /* 0xffdbe40c12007981 */ /* 0x000ee8000c1e1900 */
[----:B0-----:R-:W3:Y:S04]  /*14a0*/  LDG.E R17, desc[UR12][R10.64+-0x4] ;  /* 0xfffffc0c0a117981 */ /* 0x001ee8000c1e1900 */
[----:B------:R-:W4:Y:S04]  /*14b0*/  LDG.E R16, desc[UR12][R6.64+0xfcc4] ;  /* 0x00fcc40c06107981 */ /* 0x000f28000c1e1900 */
        /* <DEDUP_REMOVED lines=15> */
[----:B-1----:R1:W-:Y:S04]  /*15b0*/  STG.E desc[UR12][R18.64], R25 ;  /* 0x0000001912007986 */ /* 0x0023e8000c10190c */
        /* <DEDUP_REMOVED lines=9> */
[----:B------:R-:W-:-:S03]  /*1650*/  IMAD.WIDE R16, R17, 0x4, R4 ;  /* 0x0000000411107825 */ /* 0x000fc600078e0204 */
[----:B------:R0:W-:Y:S04]  /*1660*/  STG.E desc[UR12][R18.64+0x241c], R23 ;  /* 0x00241c1712007986 */ /* 0x0001e8000c10190c */
[----:B------:R-:W2:Y:S04]  /*1670*/  LDG.E R14, desc[UR12][R12.64+0x4838] ;  /* 0x0048380c0c0e7981 */ /* 0x000ea8000c1e1900 */
[----:B-1----:R-:W2:Y:S04]  /*1680*/  LDG.E R25, desc[UR12][R2.64] ;  /* 0x0000000c02197981 */ /* 0x002ea8000c1e1900 */
[----:B------:R-:W3:Y:S04]  /*1690*/  LDG.E R21, desc[UR12][R10.64+0x8] ;  /* 0x0000080c0a157981 */ /* 0x000ee8000c1e1900 */
[----:B------:R-:W3:Y:S04]  /*16a0*/  LDG.E R0, desc[UR12][R16.64+-0x4838] ;  /* 0xffb7c80c10007981 */ /* 0x000ee8000c1e1900 */
[----:B------:R-:W4:Y:S04]  /*16b0*/  LDG.E R27, desc[UR12][R8.64+0x4838] ;  /* 0x0048380c081b7981 */ /* 0x000f28000c1e1900 */
[----:B------:R-:W4:Y:S01]  /*16c0*/  LDG.E R20, desc[UR12][R6.64+0xfcc4] ;  /* 0x00fcc40c06147981 */ /* 0x000f22000c1e1900 */
[----:B--2---:R-:W-:-:S04]  /*16d0*/  FMUL R25, R14, R25 ;  /* 0x000000190e197220 */ /* 0x004fc80000400000 */
[----:B---3--:R-:W-:-:S04]  /*16e0*/  FFMA R0, R0, R21, -R25 ;  /* 0x0000001500007223 */ /* 0x008fc80000000819 */
[----:B----4-:R-:W-:Y:S02]  /*16f0*/  FFMA R27, R27, R20, R0 ;  /* 0x000000141b1b7223 */ /* 0x010fe40000000000 */
[----:B------:R-:W2:Y:S04]  /*1700*/  LDG.E R0, desc[UR12][R16.64+-0x241c] ;  /* 0xffdbe40c10007981 */ /* 0x000ea8000c1e1900 */
[----:B------:R-:W-:Y:S04]  /*1710*/  STG.E desc[UR12][R16.64+-0x4838], R27 ;  /* 0xffb7c81b10007986 */ /* 0x000fe8000c10190c */
[----:B------:R-:W3:Y:S04]  /*1720*/  LDG.E R14, desc[UR12][R12.64+0x6c54] ;  /* 0x006c540c0c0e7981 */ /* 0x000ee8000c1e1900 */
[----:B------:R-:W3:Y:S04]  /*1730*/  LDG.E R21, desc[UR12][R2.64] ;  /* 0x0000000c02157981 */ /* 0x000ee8000c1e1900 */
[----:B0-----:R-:W2:Y:S04]  /*1740*/  LDG.E R19, desc[UR12][R10.64+0xc] ;  /* 0x00000c0c0a137981 */ /* 0x001ea8000c1e1900 */
        /* <DEDUP_REMOVED lines=110> */
[----:B------:R-:W-:-:S04]  /*1e30*/  IMAD.WIDE R18, R15, 0x4, R4 ;  /* 0x000000040f127825 */ /* 0x000fc800078e0204 */
[----:B------:R2:W-:Y:S04]  /*1e40*/  STG.E desc[UR12][R16.64+0x241c], R23 ;  /* 0x00241c1710007986 */ /* 0x0005e8000c10190c */
[----:B------:R0:W3:Y:S04]  /*1e50*/  LDG.E R14, desc[UR12][R12.64+0x1f988] ;  /* 0x01f9880c0c0e7981 */ /* 0x0000e8000c1e1900 */
[----:B-1----:R-:W3:Y:S04]  /*1e60*/  LDG.E R25, desc[UR12][R2.64] ;  /* 0x0000000c02197981 */ /* 0x002ee8000c1e1900 */
[----:B------:R1:W4:Y:S04]  /*1e70*/  LDG.E R21, desc[UR12][R10.64+0x38] ;  /* 0x0000380c0a157981 */ /* 0x000328000c1e1900 */
[----:B------:R-:W4:Y:S04]  /*1e80*/  LDG.E R0, desc[UR12][R18.64+-0x4838] ;  /* 0xffb7c80c12007981 */ /* 0x000f28000c1e1900 */
[----:B------:R5:W2:Y:S04]  /*1e90*/  LDG.E R27, desc[UR12][R8.64+0x1f988] ;  /* 0x01f9880c081b7981 */ /* 0x000aa8000c1e1900 */
[----:B------:R-:W2:Y:S01]  /*1ea0*/  LDG.E R20, desc[UR12][R6.64+0xfcc4] ;  /* 0x00fcc40c06147981 */ /* 0x000ea2000c1e1900 */
[----:B------:R-:W-:-:S04]  /*1eb0*/  UIADD3 UR8, UPT, UPT, UR8, 0x10, URZ ;  /* 0x0000001008087890 */ /* 0x000fc8000fffe0ff */
[----:B------:R-:W-:Y:S01]  /*1ec0*/  UISETP.NE.AND UP0, UPT, UR8, 0x4d4, UPT ;  /* 0x000004d40800788c */ /* 0x000fe2000bf05270 */
[----:B0-----:R-:W-:Y:S02]  /*1ed0*/  IADD3 R12, P1, PT, R12, 0x241c0, RZ ;  /* 0x000241c00c0c7810 */ /* 0x001fe40007f3e0ff */
[----:B-1----:R-:W-:Y:S02]  /*1ee0*/  IADD3 R10, P2, PT, R10, 0x40, RZ ;  /* 0x000000400a0a7810 */ /* 0x002fe40007f5e0ff */
[----:B-----5:R-:W-:Y:S02]  /*1ef0*/  IADD3 R8, P0, PT, R8, 0x241c0, RZ ;  /* 0x000241c008087810 */ /* 0x020fe40007f1e0ff */
[----:B------:R-:W-:Y:S02]  /*1f00*/  IADD3.X R13, PT, PT, RZ, R13, RZ, P1, !PT ;  /* 0x0000000dff0d7210 */ /* 0x000fe40000ffe4ff */
[----:B------:R-:W-:Y:S02]  /*1f10*/  IADD3.X R11, PT, PT, RZ, R11, RZ, P2, !PT ;  /* 0x0000000bff0b7210 */ /* 0x000fe400017fe4ff */
[----:B------:R-:W-:Y:S01]  /*1f20*/  IADD3.X R9, PT, PT, RZ, R9, RZ, P0, !PT ;  /* 0x00000009ff097210 */ /* 0x000fe200007fe4ff */
[----:B---3--:R-:W-:-:S04]  /*1f30*/  FMUL R25, R14, R25 ;  /* 0x000000190e197220 */ /* 0x008fc80000400000 */
[----:B----4-:R-:W-:-:S04]  /*1f40*/  FFMA R0, R0, R21, -R25 ;  /* 0x0000001500007223 */ /* 0x010fc80000000819 */
[----:B--2---:R-:W-:-:S05]  /*1f50*/  FFMA R27, R27, R20, R0 ;  /* 0x000000141b1b7223 */ /* 0x004fca0000000000 */
[----:B------:R1:W-:Y:S01]  /*1f60*/  STG.E desc[UR12][R18.64+-0x4838], R27 ;  /* 0xffb7c81b12007986 */ /* 0x0003e2000c10190c */
[----:B------:R-:W-:Y:S05]  /*1f70*/  BRA.U UP0, `(.L_x_10) ;  /* 0xfffffff5003c7547 */ /* 0x000fea000b83ffff */
[----:B------:R-:W-:Y:S05]  /*1f80*/  EXIT ;  /* 0x000000000000794d */ /* 0x000fea0003800000 */
.L_x_11:
        /* <DEDUP_REMOVED lines=15> */
.L_x_14:


//--------------------- .nv.shared.reserved.0     --------------------------
	.section	.nv.shared.reserved.0,"aw",@nobits
	.weak		__nv_reservedSMEM_offset_0_alias
	.size		__nv_reservedSMEM_offset_0_alias, 0, 64
	.other		__nv_reservedSMEM_offset_0_alias,@"STO_CUDA_RESERVED_SHARED STV_DEFAULT"
__nv_reservedSMEM_offset_0_alias:
	.zero		0
	.zero		64


//--------------------- .nv.constant0._Z15kernel_elementoPfS_S_S_Pi --------------------------
	.section	.nv.constant0._Z15kernel_elementoPfS_S_S_Pi,"a",@progbits
	.sectionflags	@""
	.align	4
.nv.constant0._Z15kernel_elementoPfS_S_S_Pi:
	.zero		936


//--------------------- .nv.constant0._Z11kernel_filaPfS_S_S_ --------------------------
	.section	.nv.constant0._Z11kernel_filaPfS_S_S_,"a",@progbits
	.sectionflags	@""
	.align	4
.nv.constant0._Z11kernel_filaPfS_S_S_:
	.zero		928


//--------------------- .nv.constant0._Z14kernel_columnaPfS_S_S_Pi --------------------------
	.section	.nv.constant0._Z14kernel_columnaPfS_S_S_Pi,"a",@progbits
	.sectionflags	@""
	.align	4
.nv.constant0._Z14kernel_columnaPfS_S_S_Pi:
	.zero		936


//--------------------- SYMBOLS --------------------------

	.type		.nv.reservedSmem.offset0,@object
	.size		.nv.reservedSmem.offset0,0x4
